	.target	sm_90a

	.elftype	@"ET_EXEC"


//--------------------- .note.nv.tkinfo           --------------------------
	.section	.note.nv.tkinfo,"",@"SHT_NOTE"
	.sectionflags	@"SHF_NOTE_NV_TKINFO"
	.tkinfo
        /*0018*/ 	.word	0x00000002
        /*0030*/ 	.string	""
        /*0030*/ 	.string	"ptxas"
        /*0030*/ 	.string	"Cuda compilation tools, release 13.0, V13.0.88"
        /*0030*/ 	.string	"Build cuda_13.0.r13.0/compiler.36424714_0"
        /*0030*/ 	.string	"-arch sm_90a -m 64 "



//--------------------- .note.nv.cuinfo           --------------------------
	.section	.note.nv.cuinfo,"",@"SHT_NOTE"
	.sectionflags	@"SHF_NOTE_NV_CUINFO"
        /*0018*/ 	.short	0x0002
        /*001a*/ 	.short	0x005a
        /*001c*/ 	.short	0x0082
	.zero		2


//--------------------- .nv.info                  --------------------------
	.section	.nv.info,"",@"SHT_CUDA_INFO"
	.align	4


	//----- nvinfo : EIATTR_REGCOUNT
	.align		4
        /*0000*/ 	.byte	0x04, 0x2f
        /*0002*/ 	.short	(.L_12 - .L_11)
	.align		4
.L_11:
        /*0004*/ 	.word	index@(_ZN7cutlass13device_kernelINS_4gemm6kernel13GemmUniversalIN4cute5tupleIJiiiiEEENS1_10collective13CollectiveMmaINS1_37MainloopSm90TmaGmmaWarpSpecializedFP8ILi11ENS5_IJNS4_1CILi2EEENSA_ILi1EEESC_EEENS1_32KernelTmaWarpSpecializedPingpongEEENS5_IJNSA_ILi64EEENSA_ILi256EEESG_EEENS_12float_e5m2_tENS5_IJlSC_lEEESJ_SK_NS4_8TiledMMAINS4_8MMA_AtomIJNS4_4SM904GMMA31MMA_64x256x32_F32E5M2E5M2_SS_TNILNSO_7ScaleInE1ELSQ_1EEEEEENS4_6LayoutINS5_IJSC_SC_SC_EEENS5_IJNSA_ILi0EEESV_SV_EEEEENS5_IJNS4_10UnderscoreESY_SY_EEEEENS4_13SM90_TMA_LOADENS4_14ComposedLayoutINS4_7SwizzleILi2ELi4ELi3EEENS4_18smem_ptr_flag_bitsILi8EEENST_INS5_IJNSA_ILi8EEESG_EEENS5_IJSG_SC_EEEEEEEvNS4_8identityENS4_23SM90_TMA_LOAD_MULTICASTES1B_vS1C_EENS_8epilogue10collective6detail29Sm90TmaWarpSpecializedAdapterINS1G_15DefaultEpilogueISJ_SK_SK_NS1F_6thread17LinearCombinationISJ_Li1EffLNS1K_9ScaleType4KindE0ELNS_15FloatRoundStyleE2ESJ_EENS1_15EpilogueDefaultEEEEEvvEEEEvNT_6ParamsE)
        /*0008*/ 	.word	0x000000a8


	//----- nvinfo : EIATTR_FRAME_SIZE
	.align		4
.L_12:
        /*000c*/ 	.byte	0x04, 0x11
        /*000e*/ 	.short	(.L_14 - .L_13)
	.align		4
.L_13:
        /*0010*/ 	.word	index@(_ZN7cutlass13device_kernelINS_4gemm6kernel13GemmUniversalIN4cute5tupleIJiiiiEEENS1_10collective13CollectiveMmaINS1_37MainloopSm90TmaGmmaWarpSpecializedFP8ILi11ENS5_IJNS4_1CILi2EEENSA_ILi1EEESC_EEENS1_32KernelTmaWarpSpecializedPingpongEEENS5_IJNSA_ILi64EEENSA_ILi256EEESG_EEENS_12float_e5m2_tENS5_IJlSC_lEEESJ_SK_NS4_8TiledMMAINS4_8MMA_AtomIJNS4_4SM904GMMA31MMA_64x256x32_F32E5M2E5M2_SS_TNILNSO_7ScaleInE1ELSQ_1EEEEEENS4_6LayoutINS5_IJSC_SC_SC_EEENS5_IJNSA_ILi0EEESV_SV_EEEEENS5_IJNS4_10UnderscoreESY_SY_EEEEENS4_13SM90_TMA_LOADENS4_14ComposedLayoutINS4_7SwizzleILi2ELi4ELi3EEENS4_18smem_ptr_flag_bitsILi8EEENST_INS5_IJNSA_ILi8EEESG_EEENS5_IJSG_SC_EEEEEEEvNS4_8identityENS4_23SM90_TMA_LOAD_MULTICASTES1B_vS1C_EENS_8epilogue10collective6detail29Sm90TmaWarpSpecializedAdapterINS1G_15DefaultEpilogueISJ_SK_SK_NS1F_6thread17LinearCombinationISJ_Li1EffLNS1K_9ScaleType4KindE0ELNS_15FloatRoundStyleE2ESJ_EENS1_15EpilogueDefaultEEEEEvvEEEEvNT_6ParamsE)
        /*0014*/ 	.word	0x00000118


	//----- nvinfo : EIATTR_MIN_STACK_SIZE
	.align		4
.L_14:
        /*0018*/ 	.byte	0x04, 0x12
        /*001a*/ 	.short	(.L_16 - .L_15)
	.align		4
.L_15:
        /*001c*/ 	.word	index@(_ZN7cutlass13device_kernelINS_4gemm6kernel13GemmUniversalIN4cute5tupleIJiiiiEEENS1_10collective13CollectiveMmaINS1_37MainloopSm90TmaGmmaWarpSpecializedFP8ILi11ENS5_IJNS4_1CILi2EEENSA_ILi1EEESC_EEENS1_32KernelTmaWarpSpecializedPingpongEEENS5_IJNSA_ILi64EEENSA_ILi256EEESG_EEENS_12float_e5m2_tENS5_IJlSC_lEEESJ_SK_NS4_8TiledMMAINS4_8MMA_AtomIJNS4_4SM904GMMA31MMA_64x256x32_F32E5M2E5M2_SS_TNILNSO_7ScaleInE1ELSQ_1EEEEEENS4_6LayoutINS5_IJSC_SC_SC_EEENS5_IJNSA_ILi0EEESV_SV_EEEEENS5_IJNS4_10UnderscoreESY_SY_EEEEENS4_13SM90_TMA_LOADENS4_14ComposedLayoutINS4_7SwizzleILi2ELi4ELi3EEENS4_18smem_ptr_flag_bitsILi8EEENST_INS5_IJNSA_ILi8EEESG_EEENS5_IJSG_SC_EEEEEEEvNS4_8identityENS4_23SM90_TMA_LOAD_MULTICASTES1B_vS1C_EENS_8epilogue10collective6detail29Sm90TmaWarpSpecializedAdapterINS1G_15DefaultEpilogueISJ_SK_SK_NS1F_6thread17LinearCombinationISJ_Li1EffLNS1K_9ScaleType4KindE0ELNS_15FloatRoundStyleE2ESJ_EENS1_15EpilogueDefaultEEEEEvvEEEEvNT_6ParamsE)
        /*0020*/ 	.word	0x00000118
.L_16:


//--------------------- .nv.compat                --------------------------
	.section	.nv.compat,"",@"SHT_CUDA_COMPAT_INFO"
	.align	4
        /*0000*/ 	.byte	0x02, 0x09, 0x01, 0x00, 0x02, 0x02, 0x04, 0x00, 0x02, 0x05, 0x05, 0x00, 0x03, 0x07, 0x01, 0x01
        /*0010*/ 	.byte	0x02, 0x03, 0x01, 0x00, 0x02, 0x06, 0x01, 0x00, 0x04, 0x0b, 0x08, 0x00, 0x00, 0x00, 0x00, 0x00
        /*0020*/ 	.byte	0x00, 0x00, 0x00, 0x00


//--------------------- .nv.info._ZN7cutlass13device_kernelINS_4gemm6kernel13GemmUniversalIN4cute5tupleIJiiiiEEENS1_10collective13CollectiveMmaINS1_37MainloopSm90TmaGmmaWarpSpecializedFP8ILi11ENS5_IJNS4_1CILi2EEENSA_ILi1EEESC_EEENS1_32KernelTmaWarpSpecializedPingpongEEENS5_IJNSA_ILi64EEENSA_ILi256EEESG_EEENS_12float_e5m2_tENS5_IJlSC_lEEESJ_SK_NS4_8TiledMMAINS4_8MMA_AtomIJNS4_4SM904GMMA31MMA_64x256x32_F32E5M2E5M2_SS_TNILNSO_7ScaleInE1ELSQ_1EEEEEENS4_6LayoutINS5_IJSC_SC_SC_EEENS5_IJNSA_ILi0EEESV_SV_EEEEENS5_IJNS4_10UnderscoreESY_SY_EEEEENS4_13SM90_TMA_LOADENS4_14ComposedLayoutINS4_7SwizzleILi2ELi4ELi3EEENS4_18smem_ptr_flag_bitsILi8EEENST_INS5_IJNSA_ILi8EEESG_EEENS5_IJSG_SC_EEEEEEEvNS4_8identityENS4_23SM90_TMA_LOAD_MULTICASTES1B_vS1C_EENS_8epilogue10collective6detail29Sm90TmaWarpSpecializedAdapterINS1G_15DefaultEpilogueISJ_SK_SK_NS1F_6thread17LinearCombinationISJ_Li1EffLNS1K_9ScaleType4KindE0ELNS_15FloatRoundStyleE2ESJ_EENS1_15EpilogueDefaultEEEEEvvEEEEvNT_6ParamsE --------------------------
	.section	.nv.info._ZN7cutlass13device_kernelINS_4gemm6kernel13GemmUniversalIN4cute5tupleIJiiiiEEENS1_10collective13CollectiveMmaINS1_37MainloopSm90TmaGmmaWarpSpecializedFP8ILi11ENS5_IJNS4_1CILi2EEENSA_ILi1EEESC_EEENS1_32KernelTmaWarpSpecializedPingpongEEENS5_IJNSA_ILi64EEENSA_ILi256EEESG_EEENS_12float_e5m2_tENS5_IJlSC_lEEESJ_SK_NS4_8TiledMMAINS4_8MMA_AtomIJNS4_4SM904GMMA31MMA_64x256x32_F32E5M2E5M2_SS_TNILNSO_7ScaleInE1ELSQ_1EEEEEENS4_6LayoutINS5_IJSC_SC_SC_EEENS5_IJNSA_ILi0EEESV_SV_EEEEENS5_IJNS4_10UnderscoreESY_SY_EEEEENS4_13SM90_TMA_LOADENS4_14ComposedLayoutINS4_7SwizzleILi2ELi4ELi3EEENS4_18smem_ptr_flag_bitsILi8EEENST_INS5_IJNSA_ILi8EEESG_EEENS5_IJSG_SC_EEEEEEEvNS4_8identityENS4_23SM90_TMA_LOAD_MULTICASTES1B_vS1C_EENS_8epilogue10collective6detail29Sm90TmaWarpSpecializedAdapterINS1G_15DefaultEpilogueISJ_SK_SK_NS1F_6thread17LinearCombinationISJ_Li1EffLNS1K_9ScaleType4KindE0ELNS_15FloatRoundStyleE2ESJ_EENS1_15EpilogueDefaultEEEEEvvEEEEvNT_6ParamsE,"",@"SHT_CUDA_INFO"
	.sectionflags	@""
	.align	4


	//----- nvinfo : EIATTR_CUDA_API_VERSION
	.align		4
        /*0000*/ 	.byte	0x04, 0x37
        /*0002*/ 	.short	(.L_18 - .L_17)
.L_17:
        /*0004*/ 	.word	0x00000082


	//----- nvinfo : EIATTR_KPARAM_INFO
	.align		4
.L_18:
        /*0008*/ 	.byte	0x04, 0x17
        /*000a*/ 	.short	(.L_20 - .L_19)
.L_19:
        /*000c*/ 	.word	0x00000000
        /*0010*/ 	.short	0x0000
        /*0012*/ 	.short	0x0070
        /*0014*/ 	.byte	0x00, 0xf0, 0x01, 0x10


	//----- nvinfo : EIATTR_SPARSE_MMA_MASK
	.align		4
.L_20:
        /*0018*/ 	.byte	0x03, 0x50
        /*001a*/ 	.short	0x0000


	//----- nvinfo : EIATTR_MAXREG_COUNT
	.align		4
        /*001c*/ 	.byte	0x03, 0x1b
        /*001e*/ 	.short	0x00a8


	//----- nvinfo : EIATTR_NUM_BARRIERS
	.align		4
        /*0020*/ 	.byte	0x02, 0x4c
        /*0022*/ 	.byte	0x01
	.zero		1


	//----- nvinfo : EIATTR_ANNOTATIONS
	.align		4
        /*0024*/ 	.byte	0x04, 0x55
        /*0026*/ 	.short	(.L_22 - .L_21)


	//   ....[0]....
.L_21:
        /*0028*/ 	.word	0x00000001
        /*002c*/ 	.byte	0x30, 0x08, 0x00, 0x00, 0x01, 0x00, 0x00, 0x00, 0x20, 0x0a, 0x00, 0x00, 0x01, 0x00, 0x00, 0x00
        /* <DEDUP_REMOVED lines=212> */
        /*0d7c*/ 	.byte	0x30, 0x08, 0x01, 0x00


	//----- nvinfo : EIATTR_MERCURY_ISA_VERSION
	.align		4
.L_22:
        /*0d80*/ 	.byte	0x03, 0x5f
        /*0d82*/ 	.short	0x0101


	//----- nvinfo : EIATTR_INT_WARP_WIDE_INSTR_OFFSETS
	.align		4
        /*0d84*/ 	.byte	0x04, 0x31
        /*0d86*/ 	.short	(.L_24 - .L_23)


	//   ....[0]....
.L_23:
        /*0d88*/ 	.word	0x000006b0


	//   ....[1]....
        /*0d8c*/ 	.word	0x00000730


	//   ....[2]....
        /*0d90*/ 	.word	0x00000740


	//   ....[3]....
        /*0d94*/ 	.word	0x00000770


	//   ....[4]....
        /*0d98*/ 	.word	0x000007b0


	//   ....[5]....
        /*0d9c*/ 	.word	0x000007e0


	//   ....[6]....
        /*0da0*/ 	.word	0x000008f0


	//   ....[7]....
        /*0da4*/ 	.word	0x00000910


	//   ....[8]....
        /*0da8*/ 	.word	0x000057b0


	//----- nvinfo : EIATTR_COOP_GROUP_MASK_REGIDS
	.align		4
.L_24:
        /*0dac*/ 	.byte	0x04, 0x29
        /*0dae*/ 	.short	(.L_26 - .L_25)


	//   ....[0]....
.L_25:
        /*0db0*/ 	.word	0xffffffff


	//   ....[1]....
        /*0db4*/ 	.word	0xffffffff


	//   ....[2]....
        /*0db8*/ 	.word	0xffffffff


	//   ....[3]....
        /*0dbc*/ 	.word	0xffffffff


	//   ....[4]....
        /*0dc0*/ 	.word	0xffffffff


	//   ....[5]....
        /*0dc4*/ 	.word	0xffffffff


	//   ....[6]....
        /*0dc8*/ 	.word	0xffffffff


	//----- nvinfo : EIATTR_COOP_GROUP_INSTR_OFFSETS
	.align		4
.L_26:
        /*0dcc*/ 	.byte	0x04, 0x28
        /*0dce*/ 	.short	(.L_28 - .L_27)


	//   ....[0]....
.L_27:
        /*0dd0*/ 	.word	0x00000070


	//   ....[1]....
        /*0dd4*/ 	.word	0x00000090


	//   ....[2]....
        /*0dd8*/ 	.word	0x00000190


	//   ....[3]....
        /*0ddc*/ 	.word	0x000004c0


	//   ....[4]....
        /*0de0*/ 	.word	0x00000500


	//   ....[5]....
        /*0de4*/ 	.word	0x00000600


	//   ....[6]....
        /*0de8*/ 	.word	0x00000ab0


	//----- nvinfo : EIATTR_REG_RECONFIG
	.align		4
.L_28:
        /*0dec*/ 	.byte	0x01, 0x54
	.zero		2


	//----- nvinfo : EIATTR_MBARRIER_INSTR_OFFSETS
	.align		4
        /*0df0*/ 	.byte	0x04, 0x39
        /*0df2*/ 	.short	(.L_30 - .L_29)


	//   ....[0]....
.L_29:
        /*0df4*/ 	.word	0x00000330
        /*0df8*/ 	.word	0x000000ff
        /*0dfc*/ 	.word	0x00000000
        /*0e00*/ 	.short	0x0100
        /*0e02*/ 	.byte	0x07
	.zero		1


	//   ....[1]....
        /*0e04*/ 	.word	0x00000340
        /*0e08*/ 	.word	0x000000ff
        /*0e0c*/ 	.word	0x00000058
        /*0e10*/ 	.short	0x0100
        /*0e12*/ 	.byte	0x07
	.zero		1


	//   ....[2]....
        /*0e14*/ 	.word	0x00000350
        /*0e18*/ 	.word	0x000000ff
        /*0e1c*/ 	.word	0x00000008
        /*0e20*/ 	.short	0x0100
        /*0e22*/ 	.byte	0x07
	.zero		1


	//   ....[3]....
        /*0e24*/ 	.word	0x00000360
        /*0e28*/ 	.word	0x000000ff
        /*0e2c*/ 	.word	0x00000060
        /*0e30*/ 	.short	0x0100
        /*0e32*/ 	.byte	0x07
	.zero		1


	//   ....[4]....
        /*0e34*/ 	.word	0x00000370
        /*0e38*/ 	.word	0x000000ff
        /*0e3c*/ 	.word	0x00000010
        /*0e40*/ 	.short	0x0100
        /*0e42*/ 	.byte	0x07
	.zero		1


	//   ....[5]....
        /*0e44*/ 	.word	0x00000380
        /*0e48*/ 	.word	0x000000ff
        /*0e4c*/ 	.word	0x00000068
        /*0e50*/ 	.short	0x0100
        /*0e52*/ 	.byte	0x07
	.zero		1


	//   ....[6]....
        /*0e54*/ 	.word	0x00000390
        /*0e58*/ 	.word	0x000000ff
        /*0e5c*/ 	.word	0x00000018
        /*0e60*/ 	.short	0x0100
        /*0e62*/ 	.byte	0x07
	.zero		1


	//   ....[7]....
        /*0e64*/ 	.word	0x000003a0
        /*0e68*/ 	.word	0x000000ff
        /*0e6c*/ 	.word	0x00000070
        /*0e70*/ 	.short	0x0100
        /*0e72*/ 	.byte	0x07
	.zero		1


	//   ....[8]....
        /*0e74*/ 	.word	0x000003b0
        /*0e78*/ 	.word	0x000000ff
        /*0e7c*/ 	.word	0x00000020
        /*0e80*/ 	.short	0x0100
        /*0e82*/ 	.byte	0x07
	.zero		1


	//   ....[9]....
        /*0e84*/ 	.word	0x000003c0
        /*0e88*/ 	.word	0x000000ff
        /*0e8c*/ 	.word	0x00000078
        /*0e90*/ 	.short	0x0100
        /*0e92*/ 	.byte	0x07
	.zero		1


	//   ....[10]....
        /*0e94*/ 	.word	0x000003d0
        /*0e98*/ 	.word	0x000000ff
        /*0e9c*/ 	.word	0x00000028
        /*0ea0*/ 	.short	0x0100
        /*0ea2*/ 	.byte	0x07
	.zero		1


	//   ....[11]....
        /*0ea4*/ 	.word	0x000003e0
        /*0ea8*/ 	.word	0x000000ff
        /*0eac*/ 	.word	0x00000080
        /*0eb0*/ 	.short	0x0100
        /*0eb2*/ 	.byte	0x07
	.zero		1


	//   ....[12]....
        /*0eb4*/ 	.word	0x000003f0
        /*0eb8*/ 	.word	0x000000ff
        /*0ebc*/ 	.word	0x00000030
        /*0ec0*/ 	.short	0x0100
        /*0ec2*/ 	.byte	0x07
	.zero		1


	//   ....[13]....
        /*0ec4*/ 	.word	0x00000400
        /*0ec8*/ 	.word	0x000000ff
        /*0ecc*/ 	.word	0x00000088
        /*0ed0*/ 	.short	0x0100
        /*0ed2*/ 	.byte	0x07
	.zero		1


	//   ....[14]....
        /*0ed4*/ 	.word	0x00000410
        /*0ed8*/ 	.word	0x000000ff
        /*0edc*/ 	.word	0x00000038
        /*0ee0*/ 	.short	0x0100
        /*0ee2*/ 	.byte	0x07
	.zero		1


	//   ....[15]....
        /*0ee4*/ 	.word	0x00000420
        /*0ee8*/ 	.word	0x000000ff
        /*0eec*/ 	.word	0x00000090
        /*0ef0*/ 	.short	0x0100
        /*0ef2*/ 	.byte	0x07
	.zero		1


	//   ....[16]....
        /*0ef4*/ 	.word	0x00000430
        /*0ef8*/ 	.word	0x000000ff
        /*0efc*/ 	.word	0x00000040
        /*0f00*/ 	.short	0x0100
        /*0f02*/ 	.byte	0x07
	.zero		1


	//   ....[17]....
        /*0f04*/ 	.word	0x00000440
        /*0f08*/ 	.word	0x000000ff
        /*0f0c*/ 	.word	0x00000098
        /*0f10*/ 	.short	0x0100
        /*0f12*/ 	.byte	0x07
	.zero		1


	//   ....[18]....
        /*0f14*/ 	.word	0x00000450
        /*0f18*/ 	.word	0x000000ff
        /*0f1c*/ 	.word	0x00000048
        /*0f20*/ 	.short	0x0100
        /*0f22*/ 	.byte	0x07
	.zero		1


	//   ....[19]....
        /*0f24*/ 	.word	0x00000460
        /*0f28*/ 	.word	0x000000ff
        /*0f2c*/ 	.word	0x000000a0
        /*0f30*/ 	.short	0x0100
        /*0f32*/ 	.byte	0x07
	.zero		1


	//   ....[20]....
        /*0f34*/ 	.word	0x00000470
        /*0f38*/ 	.word	0x000000ff
        /*0f3c*/ 	.word	0x00000050
        /*0f40*/ 	.short	0x0100
        /*0f42*/ 	.byte	0x07
	.zero		1


	//   ....[21]....
        /*0f44*/ 	.word	0x00000480
        /*0f48*/ 	.word	0x000000ff
        /*0f4c*/ 	.word	0x000000a8
        /*0f50*/ 	.short	0x0100
        /*0f52*/ 	.byte	0x07
	.zero		1


	//   ....[22]....
        /*0f54*/ 	.word	0x00000950
        /*0f58*/ 	.word	0x000000ff
        /*0f5c*/ 	.word	0x000000e0
        /*0f60*/ 	.short	0x0100
        /*0f62*/ 	.byte	0x07
	.zero		1


	//   ....[23]....
        /*0f64*/ 	.word	0x000009f0
        /*0f68*/ 	.word	0x000000ff
        /*0f6c*/ 	.word	0x000000e8
        /*0f70*/ 	.short	0x0100
        /*0f72*/ 	.byte	0x07
	.zero		1


	//   ....[24]....
        /*0f74*/ 	.word	0x00000a30
        /*0f78*/ 	.word	0x000000ff
        /*0f7c*/ 	.word	0x000000c0
        /*0f80*/ 	.short	0x0100
        /*0f82*/ 	.byte	0x0a
	.zero		1


	//   ....[25]....
        /*0f84*/ 	.word	0x00000a40
        /*0f88*/ 	.word	0x000000ff
        /*0f8c*/ 	.word	0x000000c8
        /*0f90*/ 	.short	0x0100
        /*0f92*/ 	.byte	0x0a
	.zero		1


	//   ....[26]....
        /*0f94*/ 	.word	0x00000a50
        /*0f98*/ 	.word	0x000000ff
        /*0f9c*/ 	.word	0x000000d0
        /*0fa0*/ 	.short	0x0100
        /*0fa2*/ 	.byte	0x0a
	.zero		1


	//   ....[27]....
        /*0fa4*/ 	.word	0x00000a60
        /*0fa8*/ 	.word	0x000000ff
        /*0fac*/ 	.word	0x000000d8
        /*0fb0*/ 	.short	0x0100
        /*0fb2*/ 	.byte	0x0a
	.zero		1


	//   ....[28]....
        /*0fb4*/ 	.word	0x00001910
        /*0fb8*/ 	.word	0x000000ff
        /*0fbc*/ 	.word	0xfffffff8
        /*0fc0*/ 	.short	0x010a
        /*0fc2*/ 	.byte	0x11
	.zero		1


	//   ....[29]....
        /*0fc4*/ 	.word	0x000022f0
        /*0fc8*/ 	.word	0x000000ff
        /*0fcc*/ 	.word	0x00000000
        /*0fd0*/ 	.short	0x010a
        /*0fd2*/ 	.byte	0x06
	.zero		1


	//   ....[30]....
        /*0fd4*/ 	.word	0x00002330
        /*0fd8*/ 	.word	0x000000ff
        /*0fdc*/ 	.word	0x00000000
        /*0fe0*/ 	.short	0x010a
        /*0fe2*/ 	.byte	0x06
	.zero		1


	//   ....[31]....
        /*0fe4*/ 	.word	0x00003510
        /*0fe8*/ 	.word	0x000000ff
        /*0fec*/ 	.word	0x00000000
        /*0ff0*/ 	.short	0x010a
        /*0ff2*/ 	.byte	0x09
	.zero		1


	//   ....[32]....
        /*0ff4*/ 	.word	0x00003550
        /*0ff8*/ 	.word	0x000000ff
        /*0ffc*/ 	.word	0x00000000
        /*1000*/ 	.short	0x010a
        /*1002*/ 	.byte	0x09
	.zero		1


	//   ....[33]....
        /*1004*/ 	.word	0x00004610
        /*1008*/ 	.word	0x000000e5
        /*100c*/ 	.word	0x00000000
        /*1010*/ 	.short	0x0101
        /*1012*/ 	.byte	0x3f
	.zero		1


	//   ....[34]....
        /*1014*/ 	.word	0x000056d0
        /*1018*/ 	.word	0x000000e3
        /*101c*/ 	.word	0x00000000
        /*1020*/ 	.short	0x0101
        /*1022*/ 	.byte	0x1d
	.zero		1


	//   ....[35]....
        /*1024*/ 	.word	0x00005860
        /*1028*/ 	.word	0x00000018
        /*102c*/ 	.word	0x00000000
        /*1030*/ 	.short	0x0101
        /*1032*/ 	.byte	0x3f
	.zero		1


	//   ....[36]....
        /*1034*/ 	.word	0x00005920
        /*1038*/ 	.word	0x000000ff
        /*103c*/ 	.word	0x00000008
        /*1040*/ 	.short	0x010a
        /*1042*/ 	.byte	0x11
	.zero		1


	//   ....[37]....
        /*1044*/ 	.word	0x0000eb10
        /*1048*/ 	.word	0x00000003
        /*104c*/ 	.word	0x00000000
        /*1050*/ 	.short	0x0101
        /*1052*/ 	.byte	0x1d
	.zero		1


	//   ....[38]....
        /*1054*/ 	.word	0x0000f560
        /*1058*/ 	.word	0x0000000d
        /*105c*/ 	.word	0x00000058
        /*1060*/ 	.short	0x010a
        /*1062*/ 	.byte	0x3f
	.zero		1


	//   ....[39]....
        /*1064*/ 	.word	0x0000f930
        /*1068*/ 	.word	0x00000004
        /*106c*/ 	.word	0x000000e8
        /*1070*/ 	.short	0x0101
        /*1072*/ 	.byte	0x3f
	.zero		1


	//   ....[40]....
        /*1074*/ 	.word	0x00010130
        /*1078*/ 	.word	0x00000007
        /*107c*/ 	.word	0x00000000
        /*1080*/ 	.short	0x010a
        /*1082*/ 	.byte	0x3f
	.zero		1


	//   ....[41]....
        /*1084*/ 	.word	0x000101b0
        /*1088*/ 	.word	0x00000009
        /*108c*/ 	.word	0x00000000
        /*1090*/ 	.short	0x010a
        /*1092*/ 	.byte	0x3f
	.zero		1


	//   ....[42]....
        /*1094*/ 	.word	0x00010240
        /*1098*/ 	.word	0x00000006
        /*109c*/ 	.word	0x00000000
        /*10a0*/ 	.short	0x010a
        /*10a2*/ 	.byte	0x3f
	.zero		1


	//   ....[43]....
        /*10a4*/ 	.word	0x000102d0
        /*10a8*/ 	.word	0x00000009
        /*10ac*/ 	.word	0x00000000
        /*10b0*/ 	.short	0x010a
        /*10b2*/ 	.byte	0x3f
	.zero		1


	//   ....[44]....
        /*10b4*/ 	.word	0x00010360
        /*10b8*/ 	.word	0x00000006
        /*10bc*/ 	.word	0x00000000
        /*10c0*/ 	.short	0x010a
        /*10c2*/ 	.byte	0x3f
	.zero		1


	//   ....[45]....
        /*10c4*/ 	.word	0x000103f0
        /*10c8*/ 	.word	0x00000009
        /*10cc*/ 	.word	0x00000000
        /*10d0*/ 	.short	0x010a
        /*10d2*/ 	.byte	0x3f
	.zero		1


	//   ....[46]....
        /*10d4*/ 	.word	0x00010480
        /*10d8*/ 	.word	0x00000006
        /*10dc*/ 	.word	0x00000000
        /*10e0*/ 	.short	0x010a
        /*10e2*/ 	.byte	0x3f
	.zero		1


	//   ....[47]....
        /*10e4*/ 	.word	0x00010510
        /*10e8*/ 	.word	0x00000009
        /*10ec*/ 	.word	0x00000000
        /*10f0*/ 	.short	0x010a
        /*10f2*/ 	.byte	0x3f
	.zero		1


	//   ....[48]....
        /*10f4*/ 	.word	0x000105a0
        /*10f8*/ 	.word	0x00000006
        /*10fc*/ 	.word	0x00000000
        /*1100*/ 	.short	0x010a
        /*1102*/ 	.byte	0x3f
	.zero		1


	//   ....[49]....
        /*1104*/ 	.word	0x00010630
        /*1108*/ 	.word	0x00000009
        /*110c*/ 	.word	0x00000000
        /*1110*/ 	.short	0x010a
        /*1112*/ 	.byte	0x3f
	.zero		1


	//   ....[50]....
        /*1114*/ 	.word	0x000106c0
        /*1118*/ 	.word	0x00000003
        /*111c*/ 	.word	0x00000000
        /*1120*/ 	.short	0x010a
        /*1122*/ 	.byte	0x3f
	.zero		1


	//   ....[51]....
        /*1124*/ 	.word	0x00010730
        /*1128*/ 	.word	0x00000003
        /*112c*/ 	.word	0xfffffff8
        /*1130*/ 	.short	0x010a
        /*1132*/ 	.byte	0x3f
	.zero		1


	//   ....[52]....
        /*1134*/ 	.word	0x00010790
        /*1138*/ 	.word	0x00000003
        /*113c*/ 	.word	0x00000000
        /*1140*/ 	.short	0x010a
        /*1142*/ 	.byte	0x3f
	.zero		1


	//   ....[53]....
        /*1144*/ 	.word	0x00010800
        /*1148*/ 	.word	0x00000000
        /*114c*/ 	.word	0x00000000
        /*1150*/ 	.short	0x010a
        /*1152*/ 	.byte	0x3f
	.zero		1


	//   ....[54]....
        /*1154*/ 	.word	0x00010870
        /*1158*/ 	.word	0x00000019
        /*115c*/ 	.word	0x00000008
        /*1160*/ 	.short	0x010a
        /*1162*/ 	.byte	0x3f
	.zero		1


	//   ....[55]....
        /*1164*/ 	.word	0x00010940
        /*1168*/ 	.word	0x0000000d
        /*116c*/ 	.word	0x00000058
        /*1170*/ 	.short	0x010a
        /*1172*/ 	.byte	0x3f
	.zero		1


	//   ....[56]....
        /*1174*/ 	.word	0x00010a20
        /*1178*/ 	.word	0x00000007
        /*117c*/ 	.word	0x00000000
        /*1180*/ 	.short	0x010a
        /*1182*/ 	.byte	0x3f
	.zero		1


	//   ....[57]....
        /*1184*/ 	.word	0x00010a70
        /*1188*/ 	.word	0x00000009
        /*118c*/ 	.word	0x00000000
        /*1190*/ 	.short	0x010a
        /*1192*/ 	.byte	0x3f
	.zero		1


	//   ....[58]....
        /*1194*/ 	.word	0x00010ac0
        /*1198*/ 	.word	0x00000006
        /*119c*/ 	.word	0x00000000
        /*11a0*/ 	.short	0x010a
        /*11a2*/ 	.byte	0x3f
	.zero		1


	//   ....[59]....
        /*11a4*/ 	.word	0x00010b10
        /*11a8*/ 	.word	0x00000009
        /*11ac*/ 	.word	0x00000000
        /*11b0*/ 	.short	0x010a
        /*11b2*/ 	.byte	0x3f
	.zero		1


	//   ....[60]....
        /*11b4*/ 	.word	0x00010b60
        /*11b8*/ 	.word	0x00000006
        /*11bc*/ 	.word	0x00000000
        /*11c0*/ 	.short	0x010a
        /*11c2*/ 	.byte	0x3f
	.zero		1


	//   ....[61]....
        /*11c4*/ 	.word	0x00010bb0
        /*11c8*/ 	.word	0x00000009
        /*11cc*/ 	.word	0x00000000
        /*11d0*/ 	.short	0x010a
        /*11d2*/ 	.byte	0x3f
	.zero		1


	//   ....[62]....
        /*11d4*/ 	.word	0x00010c00
        /*11d8*/ 	.word	0x00000006
        /*11dc*/ 	.word	0x00000000
        /*11e0*/ 	.short	0x010a
        /*11e2*/ 	.byte	0x3f
	.zero		1


	//   ....[63]....
        /*11e4*/ 	.word	0x00010c50
        /*11e8*/ 	.word	0x00000009
        /*11ec*/ 	.word	0x00000000
        /*11f0*/ 	.short	0x010a
        /*11f2*/ 	.byte	0x3f
	.zero		1


	//   ....[64]....
        /*11f4*/ 	.word	0x00010ca0
        /*11f8*/ 	.word	0x00000006
        /*11fc*/ 	.word	0x00000000
        /*1200*/ 	.short	0x010a
        /*1202*/ 	.byte	0x3f
	.zero		1


	//   ....[65]....
        /*1204*/ 	.word	0x00010cf0
        /*1208*/ 	.word	0x00000009
        /*120c*/ 	.word	0x00000000
        /*1210*/ 	.short	0x010a
        /*1212*/ 	.byte	0x3f
	.zero		1


	//----- nvinfo : EIATTR_NUM_MBARRIERS
	.align		4
.L_30:
        /*1214*/ 	.byte	0x03, 0x38
        /*1216*/ 	.short	0x001c


	//----- nvinfo : EIATTR_EXIT_INSTR_OFFSETS
	.align		4
        /*1218*/ 	.byte	0x04, 0x1c
        /*121a*/ 	.short	(.L_32 - .L_31)


	//   ....[0]....
.L_31:
        /*121c*/ 	.word	0x00001650


	//   ....[1]....
        /*1220*/ 	.word	0x000016b0


	//   ....[2]....
        /*1224*/ 	.word	0x0000f220


	//   ....[3]....
        /*1228*/ 	.word	0x0000f250


	//   ....[4]....
        /*122c*/ 	.word	0x00010710


	//----- nvinfo : EIATTR_MAX_THREADS
	.align		4
.L_32:
        /*1230*/ 	.byte	0x04, 0x05
        /*1232*/ 	.short	(.L_34 - .L_33)
.L_33:
        /*1234*/ 	.word	0x00000180
        /*1238*/ 	.word	0x00000001
        /*123c*/ 	.word	0x00000001


	//----- nvinfo : EIATTR_CRS_STACK_SIZE
	.align		4
.L_34:
        /*1240*/ 	.byte	0x04, 0x1e
        /*1242*/ 	.short	(.L_36 - .L_35)
.L_35:
        /*1244*/ 	.word	0x00000000


	//----- nvinfo : EIATTR_CBANK_PARAM_SIZE
	.align		4
.L_36:
        /*1248*/ 	.byte	0x03, 0x19
        /*124a*/ 	.short	0x0470


	//----- nvinfo : EIATTR_PARAM_CBANK
	.align		4
        /*124c*/ 	.byte	0x04, 0x0a
        /*124e*/ 	.short	(.L_38 - .L_37)
	.align		4
.L_37:
        /*1250*/ 	.word	index@(.nv.constant0._ZN7cutlass13device_kernelINS_4gemm6kernel13GemmUniversalIN4cute5tupleIJiiiiEEENS1_10collective13CollectiveMmaINS1_37MainloopSm90TmaGmmaWarpSpecializedFP8ILi11ENS5_IJNS4_1CILi2EEENSA_ILi1EEESC_EEENS1_32KernelTmaWarpSpecializedPingpongEEENS5_IJNSA_ILi64EEENSA_ILi256EEESG_EEENS_12float_e5m2_tENS5_IJlSC_lEEESJ_SK_NS4_8TiledMMAINS4_8MMA_AtomIJNS4_4SM904GMMA31MMA_64x256x32_F32E5M2E5M2_SS_TNILNSO_7ScaleInE1ELSQ_1EEEEEENS4_6LayoutINS5_IJSC_SC_SC_EEENS5_IJNSA_ILi0EEESV_SV_EEEEENS5_IJNS4_10UnderscoreESY_SY_EEEEENS4_13SM90_TMA_LOADENS4_14ComposedLayoutINS4_7SwizzleILi2ELi4ELi3EEENS4_18smem_ptr_flag_bitsILi8EEENST_INS5_IJNSA_ILi8EEESG_EEENS5_IJSG_SC_EEEEEEEvNS4_8identityENS4_23SM90_TMA_LOAD_MULTICASTES1B_vS1C_EENS_8epilogue10collective6detail29Sm90TmaWarpSpecializedAdapterINS1G_15DefaultEpilogueISJ_SK_SK_NS1F_6thread17LinearCombinationISJ_Li1EffLNS1K_9ScaleType4KindE0ELNS_15FloatRoundStyleE2ESJ_EENS1_15EpilogueDefaultEEEEEvvEEEEvNT_6ParamsE)
        /*1254*/ 	.short	0x0210
        /*1256*/ 	.short	0x0470


	//----- nvinfo : EIATTR_SW_WAR
	.align		4
.L_38:
        /*1258*/ 	.byte	0x04, 0x36
        /*125a*/ 	.short	(.L_40 - .L_39)
.L_39:
        /*125c*/ 	.word	0x00000008
.L_40:


//--------------------- .nv.callgraph             --------------------------
	.section	.nv.callgraph,"",@"SHT_CUDA_CALLGRAPH"
	.align	4
	.sectionentsize	8
	.align		4
        /*0000*/ 	.word	0x00000000
	.align		4
        /*0004*/ 	.word	0xffffffff
	.align		4
        /*0008*/ 	.word	0x00000000
	.align		4
        /*000c*/ 	.word	0xfffffffe
	.align		4
        /*0010*/ 	.word	0x00000000
	.align		4
        /*0014*/ 	.word	0xfffffffd
	.align		4
        /*0018*/ 	.word	0x00000000
	.align		4
        /*001c*/ 	.word	0xfffffffc


//--------------------- .nv.constant4             --------------------------
	.section	.nv.constant4,"a",@progbits
	.align	8
	.align		8
.nv.constant4:
        /*0000*/ 	.dword	_ZN40_INTERNAL_48608453_4_k_cu_e369bdc5_232904cuda3std3__45__cpo5beginE
	.align		8
        /*0008*/ 	.dword	_ZN40_INTERNAL_48608453_4_k_cu_e369bdc5_232904cuda3std3__45__cpo3endE
	.align		8
        /*0010*/ 	.dword	_ZN40_INTERNAL_48608453_4_k_cu_e369bdc5_232904cuda3std3__45__cpo6cbeginE
	.align		8
        /*0018*/ 	.dword	_ZN40_INTERNAL_48608453_4_k_cu_e369bdc5_232904cuda3std3__45__cpo4cendE
	.align		8
        /*0020*/ 	.dword	_ZN40_INTERNAL_48608453_4_k_cu_e369bdc5_232904cuda3std3__442_GLOBAL__N__48608453_4_k_cu_e369bdc5_232906ignoreE
	.align		8
        /*0028*/ 	.dword	_ZN40_INTERNAL_48608453_4_k_cu_e369bdc5_232904cuda3std3__419piecewise_constructE
	.align		8
        /*0030*/ 	.dword	_ZN40_INTERNAL_48608453_4_k_cu_e369bdc5_232904cuda3std3__48in_placeE
	.align		8
        /*0038*/ 	.dword	_ZN40_INTERNAL_48608453_4_k_cu_e369bdc5_232904cuda3std6ranges3__45__cpo4swapE
	.align		8
        /*0040*/ 	.dword	_ZN40_INTERNAL_48608453_4_k_cu_e369bdc5_232904cuda3std6ranges3__45__cpo9iter_moveE
	.align		8
        /*0048*/ 	.dword	_ZN40_INTERNAL_48608453_4_k_cu_e369bdc5_232904cute7productE
	.align		8
        /*0050*/ 	.dword	_ZN40_INTERNAL_48608453_4_k_cu_e369bdc5_232904cute1_E


//--------------------- .text._ZN7cutlass13device_kernelINS_4gemm6kernel13GemmUniversalIN4cute5tupleIJiiiiEEENS1_10collective13CollectiveMmaINS1_37MainloopSm90TmaGmmaWarpSpecializedFP8ILi11ENS5_IJNS4_1CILi2EEENSA_ILi1EEESC_EEENS1_32KernelTmaWarpSpecializedPingpongEEENS5_IJNSA_ILi64EEENSA_ILi256EEESG_EEENS_12float_e5m2_tENS5_IJlSC_lEEESJ_SK_NS4_8TiledMMAINS4_8MMA_AtomIJNS4_4SM904GMMA31MMA_64x256x32_F32E5M2E5M2_SS_TNILNSO_7ScaleInE1ELSQ_1EEEEEENS4_6LayoutINS5_IJSC_SC_SC_EEENS5_IJNSA_ILi0EEESV_SV_EEEEENS5_IJNS4_10UnderscoreESY_SY_EEEEENS4_13SM90_TMA_LOADENS4_14ComposedLayoutINS4_7SwizzleILi2ELi4ELi3EEENS4_18smem_ptr_flag_bitsILi8EEENST_INS5_IJNSA_ILi8EEESG_EEENS5_IJSG_SC_EEEEEEEvNS4_8identityENS4_23SM90_TMA_LOAD_MULTICASTES1B_vS1C_EENS_8epilogue10collective6detail29Sm90TmaWarpSpecializedAdapterINS1G_15DefaultEpilogueISJ_SK_SK_NS1F_6thread17LinearCombinationISJ_Li1EffLNS1K_9ScaleType4KindE0ELNS_15FloatRoundStyleE2ESJ_EENS1_15EpilogueDefaultEEEEEvvEEEEvNT_6ParamsE --------------------------
	.section	.text._ZN7cutlass13device_kernelINS_4gemm6kernel13GemmUniversalIN4cute5tupleIJiiiiEEENS1_10collective13CollectiveMmaINS1_37MainloopSm90TmaGmmaWarpSpecializedFP8ILi11ENS5_IJNS4_1CILi2EEENSA_ILi1EEESC_EEENS1_32KernelTmaWarpSpecializedPingpongEEENS5_IJNSA_ILi64EEENSA_ILi256EEESG_EEENS_12float_e5m2_tENS5_IJlSC_lEEESJ_SK_NS4_8TiledMMAINS4_8MMA_AtomIJNS4_4SM904GMMA31MMA_64x256x32_F32E5M2E5M2_SS_TNILNSO_7ScaleInE1ELSQ_1EEEEEENS4_6LayoutINS5_IJSC_SC_SC_EEENS5_IJNSA_ILi0EEESV_SV_EEEEENS5_IJNS4_10UnderscoreESY_SY_EEEEENS4_13SM90_TMA_LOADENS4_14ComposedLayoutINS4_7SwizzleILi2ELi4ELi3EEENS4_18smem_ptr_flag_bitsILi8EEENST_INS5_IJNSA_ILi8EEESG_EEENS5_IJSG_SC_EEEEEEEvNS4_8identityENS4_23SM90_TMA_LOAD_MULTICASTES1B_vS1C_EENS_8epilogue10collective6detail29Sm90TmaWarpSpecializedAdapterINS1G_15DefaultEpilogueISJ_SK_SK_NS1F_6thread17LinearCombinationISJ_Li1EffLNS1K_9ScaleType4KindE0ELNS_15FloatRoundStyleE2ESJ_EENS1_15EpilogueDefaultEEEEEvvEEEEvNT_6ParamsE,"ax",@progbits
	.align	128
.text._ZN7cutlass13device_kernelINS_4gemm6kernel13GemmUniversalIN4cute5tupleIJiiiiEEENS1_10collective13CollectiveMmaINS1_37MainloopSm90TmaGmmaWarpSpecializedFP8ILi11ENS5_IJNS4_1CILi2EEENSA_ILi1EEESC_EEENS1_32KernelTmaWarpSpecializedPingpongEEENS5_IJNSA_ILi64EEENSA_ILi256EEESG_EEENS_12float_e5m2_tENS5_IJlSC_lEEESJ_SK_NS4_8TiledMMAINS4_8MMA_AtomIJNS4_4SM904GMMA31MMA_64x256x32_F32E5M2E5M2_SS_TNILNSO_7ScaleInE1ELSQ_1EEEEEENS4_6LayoutINS5_IJSC_SC_SC_EEENS5_IJNSA_ILi0EEESV_SV_EEEEENS5_IJNS4_10UnderscoreESY_SY_EEEEENS4_13SM90_TMA_LOADENS4_14ComposedLayoutINS4_7SwizzleILi2ELi4ELi3EEENS4_18smem_ptr_flag_bitsILi8EEENST_INS5_IJNSA_ILi8EEESG_EEENS5_IJSG_SC_EEEEEEEvNS4_8identityENS4_23SM90_TMA_LOAD_MULTICASTES1B_vS1C_EENS_8epilogue10collective6detail29Sm90TmaWarpSpecializedAdapterINS1G_15DefaultEpilogueISJ_SK_SK_NS1F_6thread17LinearCombinationISJ_Li1EffLNS1K_9ScaleType4KindE0ELNS_15FloatRoundStyleE2ESJ_EENS1_15EpilogueDefaultEEEEEvvEEEEvNT_6ParamsE:
        .type           _ZN7cutlass13device_kernelINS_4gemm6kernel13GemmUniversalIN4cute5tupleIJiiiiEEENS1_10collective13CollectiveMmaINS1_37MainloopSm90TmaGmmaWarpSpecializedFP8ILi11ENS5_IJNS4_1CILi2EEENSA_ILi1EEESC_EEENS1_32KernelTmaWarpSpecializedPingpongEEENS5_IJNSA_ILi64EEENSA_ILi256EEESG_EEENS_12float_e5m2_tENS5_IJlSC_lEEESJ_SK_NS4_8TiledMMAINS4_8MMA_AtomIJNS4_4SM904GMMA31MMA_64x256x32_F32E5M2E5M2_SS_TNILNSO_7ScaleInE1ELSQ_1EEEEEENS4_6LayoutINS5_IJSC_SC_SC_EEENS5_IJNSA_ILi0EEESV_SV_EEEEENS5_IJNS4_10UnderscoreESY_SY_EEEEENS4_13SM90_TMA_LOADENS4_14ComposedLayoutINS4_7SwizzleILi2ELi4ELi3EEENS4_18smem_ptr_flag_bitsILi8EEENST_INS5_IJNSA_ILi8EEESG_EEENS5_IJSG_SC_EEEEEEEvNS4_8identityENS4_23SM90_TMA_LOAD_MULTICASTES1B_vS1C_EENS_8epilogue10collective6detail29Sm90TmaWarpSpecializedAdapterINS1G_15DefaultEpilogueISJ_SK_SK_NS1F_6thread17LinearCombinationISJ_Li1EffLNS1K_9ScaleType4KindE0ELNS_15FloatRoundStyleE2ESJ_EENS1_15EpilogueDefaultEEEEEvvEEEEvNT_6ParamsE,@function
        .size           _ZN7cutlass13device_kernelINS_4gemm6kernel13GemmUniversalIN4cute5tupleIJiiiiEEENS1_10collective13CollectiveMmaINS1_37MainloopSm90TmaGmmaWarpSpecializedFP8ILi11ENS5_IJNS4_1CILi2EEENSA_ILi1EEESC_EEENS1_32KernelTmaWarpSpecializedPingpongEEENS5_IJNSA_ILi64EEENSA_ILi256EEESG_EEENS_12float_e5m2_tENS5_IJlSC_lEEESJ_SK_NS4_8TiledMMAINS4_8MMA_AtomIJNS4_4SM904GMMA31MMA_64x256x32_F32E5M2E5M2_SS_TNILNSO_7ScaleInE1ELSQ_1EEEEEENS4_6LayoutINS5_IJSC_SC_SC_EEENS5_IJNSA_ILi0EEESV_SV_EEEEENS5_IJNS4_10UnderscoreESY_SY_EEEEENS4_13SM90_TMA_LOADENS4_14ComposedLayoutINS4_7SwizzleILi2ELi4ELi3EEENS4_18smem_ptr_flag_bitsILi8EEENST_INS5_IJNSA_ILi8EEESG_EEENS5_IJSG_SC_EEEEEEEvNS4_8identityENS4_23SM90_TMA_LOAD_MULTICASTES1B_vS1C_EENS_8epilogue10collective6detail29Sm90TmaWarpSpecializedAdapterINS1G_15DefaultEpilogueISJ_SK_SK_NS1F_6thread17LinearCombinationISJ_Li1EffLNS1K_9ScaleType4KindE0ELNS_15FloatRoundStyleE2ESJ_EENS1_15EpilogueDefaultEEEEEvvEEEEvNT_6ParamsE,(.L_x_351 - _ZN7cutlass13device_kernelINS_4gemm6kernel13GemmUniversalIN4cute5tupleIJiiiiEEENS1_10collective13CollectiveMmaINS1_37MainloopSm90TmaGmmaWarpSpecializedFP8ILi11ENS5_IJNS4_1CILi2EEENSA_ILi1EEESC_EEENS1_32KernelTmaWarpSpecializedPingpongEEENS5_IJNSA_ILi64EEENSA_ILi256EEESG_EEENS_12float_e5m2_tENS5_IJlSC_lEEESJ_SK_NS4_8TiledMMAINS4_8MMA_AtomIJNS4_4SM904GMMA31MMA_64x256x32_F32E5M2E5M2_SS_TNILNSO_7ScaleInE1ELSQ_1EEEEEENS4_6LayoutINS5_IJSC_SC_SC_EEENS5_IJNSA_ILi0EEESV_SV_EEEEENS5_IJNS4_10UnderscoreESY_SY_EEEEENS4_13SM90_TMA_LOADENS4_14ComposedLayoutINS4_7SwizzleILi2ELi4ELi3EEENS4_18smem_ptr_flag_bitsILi8EEENST_INS5_IJNSA_ILi8EEESG_EEENS5_IJSG_SC_EEEEEEEvNS4_8identityENS4_23SM90_TMA_LOAD_MULTICASTES1B_vS1C_EENS_8epilogue10collective6detail29Sm90TmaWarpSpecializedAdapterINS1G_15DefaultEpilogueISJ_SK_SK_NS1F_6thread17LinearCombinationISJ_Li1EffLNS1K_9ScaleType4KindE0ELNS_15FloatRoundStyleE2ESJ_EENS1_15EpilogueDefaultEEEEEvvEEEEvNT_6ParamsE)
        .other          _ZN7cutlass13device_kernelINS_4gemm6kernel13GemmUniversalIN4cute5tupleIJiiiiEEENS1_10collective13CollectiveMmaINS1_37MainloopSm90TmaGmmaWarpSpecializedFP8ILi11ENS5_IJNS4_1CILi2EEENSA_ILi1EEESC_EEENS1_32KernelTmaWarpSpecializedPingpongEEENS5_IJNSA_ILi64EEENSA_ILi256EEESG_EEENS_12float_e5m2_tENS5_IJlSC_lEEESJ_SK_NS4_8TiledMMAINS4_8MMA_AtomIJNS4_4SM904GMMA31MMA_64x256x32_F32E5M2E5M2_SS_TNILNSO_7ScaleInE1ELSQ_1EEEEEENS4_6LayoutINS5_IJSC_SC_SC_EEENS5_IJNSA_ILi0EEESV_SV_EEEEENS5_IJNS4_10UnderscoreESY_SY_EEEEENS4_13SM90_TMA_LOADENS4_14ComposedLayoutINS4_7SwizzleILi2ELi4ELi3EEENS4_18smem_ptr_flag_bitsILi8EEENST_INS5_IJNSA_ILi8EEESG_EEENS5_IJSG_SC_EEEEEEEvNS4_8identityENS4_23SM90_TMA_LOAD_MULTICASTES1B_vS1C_EENS_8epilogue10collective6detail29Sm90TmaWarpSpecializedAdapterINS1G_15DefaultEpilogueISJ_SK_SK_NS1F_6thread17LinearCombinationISJ_Li1EffLNS1K_9ScaleType4KindE0ELNS_15FloatRoundStyleE2ESJ_EENS1_15EpilogueDefaultEEEEEvvEEEEvNT_6ParamsE,@"STO_CUDA_ENTRY STV_DEFAULT"
_ZN7cutlass13device_kernelINS_4gemm6kernel13GemmUniversalIN4cute5tupleIJiiiiEEENS1_10collective13CollectiveMmaINS1_37MainloopSm90TmaGmmaWarpSpecializedFP8ILi11ENS5_IJNS4_1CILi2EEENSA_ILi1EEESC_EEENS1_32KernelTmaWarpSpecializedPingpongEEENS5_IJNSA_ILi64EEENSA_ILi256EEESG_EEENS_12float_e5m2_tENS5_IJlSC_lEEESJ_SK_NS4_8TiledMMAINS4_8MMA_AtomIJNS4_4SM904GMMA31MMA_64x256x32_F32E5M2E5M2_SS_TNILNSO_7ScaleInE1ELSQ_1EEEEEENS4_6LayoutINS5_IJSC_SC_SC_EEENS5_IJNSA_ILi0EEESV_SV_EEEEENS5_IJNS4_10UnderscoreESY_SY_EEEEENS4_13SM90_TMA_LOADENS4_14ComposedLayoutINS4_7SwizzleILi2ELi4ELi3EEENS4_18smem_ptr_flag_bitsILi8EEENST_INS5_IJNSA_ILi8EEESG_EEENS5_IJSG_SC_EEEEEEEvNS4_8identityENS4_23SM90_TMA_LOAD_MULTICASTES1B_vS1C_EENS_8epilogue10collective6detail29Sm90TmaWarpSpecializedAdapterINS1G_15DefaultEpilogueISJ_SK_SK_NS1F_6thread17LinearCombinationISJ_Li1EffLNS1K_9ScaleType4KindE0ELNS_15FloatRoundStyleE2ESJ_EENS1_15EpilogueDefaultEEEEEvvEEEEvNT_6ParamsE:
[----:B------:R-:W0:Y:S02]  /*0000*/  LDC R1, c[0x0][0x28] ;  /* 0x00000a00ff017b82 */ /* 0x000e240000000800 */
[----:B0-----:R-:W-:Y:S01]  /*0010*/  VIADD R1, R1, 0xfffffee8 ;  /* 0xfffffee801017836 */ /* 0x001fe20000000000 */
[----:B------:R-:W0:Y:S01]  /*0020*/  S2R R2, SR_TID.X ;  /* 0x0000000000027919 */ /* 0x000e220000002100 */
[----:B------:R-:W-:Y:S01]  /*0030*/  ELECT P0, URZ, PT ;  /* 0x00000000003f782f */ /* 0x000fe20003800000 */
[----:B------:R-:W-:Y:S01]  /*0040*/  BSSY B0, `(.L_x_0) ;  /* 0x0000014000007945 */ /* 0x000fe20003800000 */
[--C-:B0-----:R-:W-:Y:S02]  /*0050*/  SHF.R.U32.HI R0, RZ, 0x5, R2.reuse ;  /* 0x00000005ff007819 */ /* 0x101fe40000011602 */
[----:B------:R-:W-:-:S03]  /*0060*/  SHF.R.U32.HI R5, RZ, 0x7, R2 ;  /* 0x00000007ff057819 */ /* 0x000fc60000011602 */
[----:B------:R-:W0:Y:S02]  /*0070*/  SHFL.IDX PT, R3, R0, RZ, 0x1f ;  /* 0x00001fff00037589 */ /* 0x000e2400000e0000 */
[----:B0-----:R-:W-:Y:S02]  /*0080*/  R2UR UR6, R3 ;  /* 0x00000000030672ca */ /* 0x001fe400000e0000 */
[----:B------:R0:W1:Y:S11]  /*0090*/  SHFL.IDX PT, R3, R5, RZ, 0x1f ;  /* 0x00001fff05037589 */ /* 0x00007600000e0000 */
[----:B------:R-:W-:-:S02]  /*00a0*/  USHF.R.S32.HI UR4, URZ, 0x1f, UR6 ;  /* 0x0000001f3f047899 */ /* 0x000fc40008011406 */
[----:B------:R-:W-:Y:S02]  /*00b0*/  ISETP.NE.OR P0, PT, RZ, UR6, !P0 ;  /* 0x00000006ff007c0c */ /* 0x000fe4000c705670 */
[----:B------:R-:W-:-:S04]  /*00c0*/  ULEA.HI UR4, UR4, UR6, URZ, 0x2 ;  /* 0x0000000604047291 */ /* 0x000fc8000f8f103f */
[----:B------:R-:W-:-:S04]  /*00d0*/  ULOP3.LUT UR4, UR4, 0xfffffffc, URZ, 0xc0, !UPT ;  /* 0xfffffffc04047892 */ /* 0x000fc8000f8ec03f */
[----:B------:R-:W-:-:S03]  /*00e0*/  UIADD3 UR6, UR6, -UR4, URZ ;  /* 0x8000000406067290 */ /* 0x000fc6000fffe03f */
[----:B01----:R-:W-:Y:S09]  /*00f0*/  @P0 BRA `(.L_x_1) ;  /* 0x0000000000200947 */ /* 0x003ff20003800000 */
[----:B------:R-:W-:Y:S02]  /*0100*/  ULDC.64 UR4, c[0x0][0x198] ;  /* 0x0000660000047ab9 */ /* 0x000fe40000000a00 */
[----:B------:R-:W-:Y:S02]  /*0110*/  UIADD3 UR8, UP0, UR4, 0xf0, URZ ;  /* 0x000000f004087890 */ /* 0x000fe4000ff1e03f */
[----:B------:R-:W-:Y:S02]  /*0120*/  UIADD3 UR4, UP1, UR4, 0x1f0, URZ ;  /* 0x000001f004047890 */ /* 0x000fe4000ff3e03f */
[----:B------:R-:W-:Y:S02]  /*0130*/  UIADD3.X UR9, URZ, UR5, URZ, UP0, !UPT ;  /* 0x000000053f097290 */ /* 0x000fe400087fe43f */
[----:B------:R-:W-:-:S07]  /*0140*/  UIADD3.X UR5, URZ, UR5, URZ, UP1, !UPT ;  /* 0x000000053f057290 */ /* 0x000fce0008ffe43f */
[----:B------:R0:W-:Y:S02]  /*0150*/  UTMACCTL.PF [UR8] ;  /* 0x00000000080079b9 */ /* 0x0001e40008040000 */
[----:B------:R0:W-:Y:S02]  /*0160*/  UTMACCTL.PF [UR4] ;  /* 0x00000000040079b9 */ /* 0x0001e40008040000 */
[----:B0-----:R-:W-:Y:S01]  /*0170*/  NOP ;  /* 0x0000000000007918 */ /* 0x001fe20000000000 */
.L_x_1:
[----:B------:R-:W-:Y:S05]  /*0180*/  BSYNC B0 ;  /* 0x0000000000007941 */ /* 0x000fea0003800000 */
.L_x_0:
[----:B------:R-:W0:Y:S01]  /*0190*/  SHFL.IDX PT, R6, R0, RZ, 0x1f ;  /* 0x00001fff00067589 */ /* 0x000e2200000e0000 */
[----:B------:R-:W-:Y:S01]  /*01a0*/  R2UR UR14, R3 ;  /* 0x00000000030e72ca */ /* 0x000fe200000e0000 */
[----:B------:R-:W-:-:S04]  /*01b0*/  UISETP.NE.AND UP0, UPT, UR6, 0x3, UPT ;  /* 0x000000030600788c */ /* 0x000fc8000bf05270 */
[----:B------:R-:W-:-:S08]  /*01c0*/  UISETP.EQ.OR UP0, UPT, UR6, URZ, !UP0 ;  /* 0x0000003f0600728c */ /* 0x000fd0000c702670 */
[----:B------:R-:W-:Y:S02]  /*01d0*/  UIADD3 UR12, UR14, -0x1, URZ ;  /* 0xffffffff0e0c7890 */ /* 0x000fe4000fffe03f */
[----:B------:R-:W-:Y:S02]  /*01e0*/  UISETP.EQ.AND UP0, UPT, UR14, URZ, UP0 ;  /* 0x0000003f0e00728c */ /* 0x000fe40008702270 */
[----:B------:R-:W-:Y:S02]  /*01f0*/  UISETP.GE.U32.AND UP1, UPT, UR12, 0x2, UPT ;  /* 0x000000020c00788c */ /* 0x000fe4000bf26070 */
[----:B------:R-:W-:Y:S01]  /*0200*/  USEL UR13, URZ, 0x1, !UP0 ;  /* 0x000000013f0d7887 */ /* 0x000fe2000c000000 */
[----:B0-----:R-:W-:-:S03]  /*0210*/  ISETP.NE.AND P0, PT, R6, RZ, PT ;  /* 0x000000ff0600720c */ /* 0x001fc60003f05270 */
[----:B------:R-:W-:-:S10]  /*0220*/  USEL UR13, UR13, 0x2, UP1 ;  /* 0x000000020d0d7887 */ /* 0x000fd40008800000 */
[----:B------:R-:W-:Y:S05]  /*0230*/  @P0 BRA `(.L_x_2) ;  /* 0x00000000009c0947 */ /* 0x000fea0003800000 */
[----:B------:R-:W-:Y:S01]  /*0240*/  ELECT P0, URZ, PT ;  /* 0x00000000003f782f */ /* 0x000fe20003800000 */
[----:B------:R-:W-:-:S12]  /*0250*/  BSSY B0, `(.L_x_2) ;  /* 0x0000025000007945 */ /* 0x000fd80003800000 */
[----:B------:R-:W-:Y:S05]  /*0260*/  @!P0 BRA `(.L_x_3) ;  /* 0x00000000008c8947 */ /* 0x000fea0003800000 */
[----:B------:R-:W0:Y:S01]  /*0270*/  S2UR UR7, SR_CgaCtaId ;  /* 0x00000000000779c3 */ /* 0x000e220000008800 */
[----:B------:R-:W-:Y:S01]  /*0280*/  UMOV UR4, 0x400 ;  /* 0x0000040000047882 */ /* 0x000fe20000000000 */
[----:B------:R-:W-:Y:S01]  /*0290*/  UMOV UR5, 0x1 ;  /* 0x0000000100057882 */ /* 0x000fe20000000000 */
[----:B------:R-:W-:Y:S02]  /*02a0*/  UMOV UR8, 0x2 ;  /* 0x0000000200087882 */ /* 0x000fe40000000000 */
[----:B------:R-:W-:-:S04]  /*02b0*/  UIADD3 UR8, -UR8, 0x100000, URZ ;  /* 0x0010000008087890 */ /* 0x000fc8000fffe13f */
[----:B------:R-:W-:Y:S02]  /*02c0*/  USHF.L.U32 UR9, UR8, 0xb, URZ ;  /* 0x0000000b08097899 */ /* 0x000fe4000800063f */
[----:B------:R-:W-:Y:S02]  /*02d0*/  USHF.L.U32 UR8, UR8, 0x1, URZ ;  /* 0x0000000108087899 */ /* 0x000fe4000800063f */
[----:B0-----:R-:W-:Y:S02]  /*02e0*/  ULEA UR7, UR7, UR4, 0x18 ;  /* 0x0000000407077291 */ /* 0x001fe4000f8ec03f */
[----:B------:R-:W-:-:S04]  /*02f0*/  UIADD3 UR4, -UR5, 0x100000, URZ ;  /* 0x0010000005047890 */ /* 0x000fc8000fffe13f */
[----:B------:R-:W-:Y:S02]  /*0300*/  USHF.L.U32 UR5, UR4, 0xb, URZ ;  /* 0x0000000b04057899 */ /* 0x000fe4000800063f */
[----:B------:R-:W-:Y:S01]  /*0310*/  USHF.L.U32 UR4, UR4, 0x1, URZ ;  /* 0x0000000104047899 */ /* 0x000fe2000800063f */
[----:B------:R-:W0:Y:S11]  /*0320*/  FENCE.VIEW.ASYNC.S ;  /* 0x00000000000073c6 */ /* 0x000e360000000000 */
[----:B0-----:R0:W1:Y:S01]  /*0330*/  SYNCS.EXCH.64 URZ, [UR7], UR4 ;  /* 0x00000004073f75b2 */ /* 0x0010620008000100 */
[----:B------:R0:W2:Y:S01]  /*0340*/  SYNCS.EXCH.64 URZ, [UR7+0x58], UR8 ;  /* 0x00005808073f75b2 */ /* 0x0000a20008000100 */
[----:B------:R0:W3:Y:S01]  /*0350*/  SYNCS.EXCH.64 URZ, [UR7+0x8], UR4 ;  /* 0x00000804073f75b2 */ /* 0x0000e20008000100 */
[----:B------:R0:W4:Y:S01]  /*0360*/  SYNCS.EXCH.64 URZ, [UR7+0x60], UR8 ;  /* 0x00006008073f75b2 */ /* 0x0001220008000100 */
[----:B------:R0:W0:Y:S01]  /*0370*/  SYNCS.EXCH.64 URZ, [UR7+0x10], UR4 ;  /* 0x00001004073f75b2 */ /* 0x0000220008000100 */
        /* <DEDUP_REMOVED lines=17> */
[----:B------:R-:W-:Y:S01]  /*0490*/  NOP ;  /* 0x0000000000007918 */ /* 0x000fe20000000000 */
.L_x_3:
[----:B0-----:R-:W-:Y:S05]  /*04a0*/  BSYNC B0 ;  /* 0x0000000000007941 */ /* 0x001fea0003800000 */
.L_x_2:
[----:B------:R-:W-:Y:S01]  /*04b0*/  SHF.R.S32.HI R3, RZ, 0x1f, R2 ;  /* 0x0000001fff037819 */ /* 0x000fe20000011402 */
[----:B------:R-:W0:Y:S01]  /*04c0*/  SHFL.IDX PT, R7, R0, RZ, 0x1f ;  /* 0x00001fff00077589 */ /* 0x000e2200000e0000 */
[----:B------:R-:W5:Y:S01]  /*04d0*/  S2UR UR15, SR_CTAID.X ;  /* 0x00000000000f79c3 */ /* 0x000f620000002500 */
[----:B------:R-:W-:Y:S02]  /*04e0*/  ELECT P0, URZ, PT ;  /* 0x00000000003f782f */ /* 0x000fe40003800000 */
[----:B------:R-:W-:Y:S01]  /*04f0*/  LEA.HI R3, R3, R2, RZ, 0x7 ;  /* 0x0000000203037211 */ /* 0x000fe200078f38ff */
[----:B------:R5:W1:Y:S01]  /*0500*/  SHFL.IDX PT, R10, R0, RZ, 0x1f ;  /* 0x00001fff000a7589 */ /* 0x000a6200000e0000 */
[----:B------:R-:W-:Y:S01]  /*0510*/  SHF.R.S32.HI R9, RZ, 0x1f, R6 ;  /* 0x0000001fff097819 */ /* 0x000fe20000011406 */
[----:B------:R-:W-:Y:S01]  /*0520*/  ULDC UR4, c[0x0][0x150] ;  /* 0x0000540000047ab9 */ /* 0x000fe20000000800 */
[----:B------:R-:W-:Y:S02]  /*0530*/  LOP3.LUT R3, R3, 0xffffff80, RZ, 0xc0, !PT ;  /* 0xffffff8003037812 */ /* 0x000fe400078ec0ff */
[----:B------:R-:W-:-:S02]  /*0540*/  ELECT P1, URZ, PT ;  /* 0x00000000003f782f */ /* 0x000fc40003820000 */
[----:B------:R-:W-:Y:S01]  /*0550*/  LEA.HI R9, R9, R6, RZ, 0x2 ;  /* 0x0000000609097211 */ /* 0x000fe200078f10ff */
[----:B------:R-:W2:Y:S01]  /*0560*/  LDC R13, c[0x0][0x144] ;  /* 0x00005100ff0d7b82 */ /* 0x000ea20000000800 */
[----:B------:R-:W-:Y:S01]  /*0570*/  UMOV UR9, 0x80 ;  /* 0x0000008000097882 */ /* 0x000fe20000000000 */
[----:B------:R-:W-:Y:S01]  /*0580*/  IMAD.IADD R3, R2, 0x1, -R3 ;  /* 0x0000000102037824 */ /* 0x000fe200078e0a03 */
[----:B------:R-:W-:Y:S01]  /*0590*/  LOP3.LUT R9, R9, 0x3ffffffc, RZ, 0xc0, !PT ;  /* 0x3ffffffc09097812 */ /* 0x000fe200078ec0ff */
[----:B------:R-:W-:Y:S01]  /*05a0*/  NOP ;  /* 0x0000000000007918 */ /* 0x000fe20000000000 */
[----:B------:R-:W-:Y:S01]  /*05b0*/  NOP ;  /* 0x0000000000007918 */ /* 0x000fe20000000000 */
[----:B------:R-:W-:Y:S02]  /*05c0*/  ISETP.NE.AND P3, PT, RZ, UR14, PT ;  /* 0x0000000eff007c0c */ /* 0x000fe4000bf65270 */
[----:B------:R-:W-:Y:S01]  /*05d0*/  SHF.R.S32.HI R12, RZ, 0x1f, R3 ;  /* 0x0000001fff0c7819 */ /* 0x000fe20000011403 */
[----:B------:R-:W-:Y:S01]  /*05e0*/  IMAD.IADD R9, R6, 0x1, -R9 ;  /* 0x0000000106097824 */ /* 0x000fe200078e0a09 */
[----:B------:R-:W3:Y:S01]  /*05f0*/  LDC R15, c[0x0][0x148] ;  /* 0x00005200ff0f7b82 */ /* 0x000ee20000000800 */
[----:B------:R-:W4:Y:S01]  /*0600*/  SHFL.IDX PT, R6, R5, RZ, 0x1f ;  /* 0x00001fff05067589 */ /* 0x000f2200000e0000 */
[----:B------:R-:W-:-:S02]  /*0610*/  LEA.HI R4, R12, R3, RZ, 0x3 ;  /* 0x000000030c047211 */ /* 0x000fc400078f18ff */
[----:B0-----:R-:W-:Y:S02]  /*0620*/  ISETP.NE.OR P0, PT, R7, RZ, !P0 ;  /* 0x000000ff0700720c */ /* 0x001fe40004705670 */
[--C-:B------:R-:W-:Y:S02]  /*0630*/  SHF.R.S32.HI R7, RZ, 0x3, R4.reuse ;  /* 0x00000003ff077819 */ /* 0x100fe40000011404 */
[----:B------:R-:W-:Y:S02]  /*0640*/  SHF.R.S32.HI R8, RZ, 0x1f, R4 ;  /* 0x0000001fff087819 */ /* 0x000fe40000011404 */
[----:B------:R-:W0:Y:S01]  /*0650*/  S2R R4, SR_CTAID.Y ;  /* 0x0000000000047919 */ /* 0x000e220000002600 */
[----:B-----5:R-:W-:Y:S02]  /*0660*/  I2FP.F32.U32 R0, UR15 ;  /* 0x0000000f00007c45 */ /* 0x020fe40008201000 */
[----:B------:R-:W-:Y:S02]  /*0670*/  LEA.HI R8, R8, R7, RZ, 0x2 ;  /* 0x0000000708087211 */ /* 0x000fe400078f10ff */
[----:B-1----:R-:W-:Y:S01]  /*0680*/  ISETP.NE.OR P1, PT, R10, RZ, !P1 ;  /* 0x000000ff0a00720c */ /* 0x002fe20004f25670 */
[----:B------:R-:W-:Y:S01]  /*0690*/  FMUL R11, R0, UR4 ;  /* 0x00000004000b7c20 */ /* 0x000fe20008400000 */
[----:B------:R-:W-:Y:S01]  /*06a0*/  LOP3.LUT R8, R8, 0xfffffffc, RZ, 0xc0, !PT ;  /* 0xfffffffc08087812 */ /* 0x000fe200078ec0ff */
[----:B------:R-:W-:Y:S01]  /*06b0*/  VOTEU.ALL UP0, P0 ;  /* 0x00000000003f7886 */ /* 0x000fe20000000000 */
[----:B------:R-:W-:-:S03]  /*06c0*/  ULDC UR4, c[0x0][0x154] ;  /* 0x0000550000047ab9 */ /* 0x000fc60000000800 */
[----:B------:R-:W-:Y:S01]  /*06d0*/  IMAD.IADD R8, R7, 0x1, -R8 ;  /* 0x0000000107087824 */ /* 0x000fe200078e0a08 */
[----:B------:R-:W1:Y:S01]  /*06e0*/  F2I.U32.TRUNC.NTZ R11, R11 ;  /* 0x0000000b000b7305 */ /* 0x000e62000020f000 */
[----:B------:R-:W5:Y:S01]  /*06f0*/  @!UP0 S2UR UR8, SR_CgaCtaId ;  /* 0x00000000000889c3 */ /* 0x000f620000008800 */
[----:B------:R-:W-:Y:S01]  /*0700*/  @!UP0 UMOV UR7, 0x400 ;  /* 0x0000040000078882 */ /* 0x000fe20000000000 */
[----:B------:R-:W-:Y:S01]  /*0710*/  IMAD R8, R9, 0x4, R8 ;  /* 0x0000000409087824 */ /* 0x000fe200078e0208 */
[----:B----4-:R-:W-:Y:S01]  /*0720*/  R2UR UR17, R6 ;  /* 0x00000000061172ca */ /* 0x010fe200000e0000 */
[----:B------:R-:W-:Y:S01]  /*0730*/  VOTEU.ALL UP1, P1 ;  /* 0x00000000003f7886 */ /* 0x000fe20000820000 */
[----:B------:R-:W-:Y:S01]  /*0740*/  VOTEU.ALL UP2, P1 ;  /* 0x00000000003f7886 */ /* 0x000fe20000840000 */
[C---:B------:R-:W-:Y:S01]  /*0750*/  IMAD.SHL.U32 R7, R8.reuse, 0x4, RZ ;  /* 0x0000000408077824 */ /* 0x040fe200078e00ff */
[----:B------:R-:W-:Y:S01]  /*0760*/  LEA.HI R0, R8, R8, RZ, 0x1 ;  /* 0x0000000808007211 */ /* 0x000fe200078f08ff */
[----:B------:R-:W-:Y:S01]  /*0770*/  VOTEU.ALL UP3, P1 ;  /* 0x00000000003f7886 */ /* 0x000fe20000860000 */
[----:B------:R-:W4:Y:S01]  /*0780*/  @!UP1 S2UR UR11, SR_CgaCtaId ;  /* 0x00000000000b99c3 */ /* 0x000f220000008800 */
[----:B------:R-:W-:Y:S01]  /*0790*/  @!UP1 UMOV UR10, 0x400 ;  /* 0x00000400000a9882 */ /* 0x000fe20000000000 */
[----:B------:R-:W-:Y:S01]  /*07a0*/  LOP3.LUT R9, R0, 0xfffffffe, RZ, 0xc0, !PT ;  /* 0xfffffffe00097812 */ /* 0x000fe200078ec0ff */
[----:B------:R-:W-:Y:S01]  /*07b0*/  VOTEU.ALL UP4, P1 ;  /* 0x00000000003f7886 */ /* 0x000fe20000880000 */
[C---:B------:R-:W-:Y:S01]  /*07c0*/  LOP3.LUT R17, R8.reuse, 0xc, R7, 0x78, !PT ;  /* 0x0000000c08117812 */ /* 0x040fe200078e7807 */
[----:B-1----:R-:W-:Y:S01]  /*07d0*/  IMAD.MOV R14, RZ, RZ, -R11 ;  /* 0x000000ffff0e7224 */ /* 0x002fe200078e0a0b */
[----:B------:R-:W-:Y:S01]  /*07e0*/  VOTEU.ALL UP5, P1 ;  /* 0x00000000003f7886 */ /* 0x000fe200008a0000 */
[----:B------:R-:W-:Y:S01]  /*07f0*/  IMAD.IADD R9, R8, 0x1, -R9 ;  /* 0x0000000108097824 */ /* 0x000fe200078e0a09 */
[----:B0-----:R-:W-:Y:S01]  /*0800*/  I2FP.F32.U32 R0, R4 ;  /* 0x0000000400007245 */ /* 0x001fe20000201000 */
[----:B--2---:R-:W-:Y:S01]  /*0810*/  IMAD R14, R13, R14, UR15 ;  /* 0x0000000f0d0e7e24 */ /* 0x004fe2000f8e020e */
[----:B------:R-:W0:Y:S01]  /*0820*/  LDC R8, c[0x0][0x140] ;  /* 0x00005000ff087b82 */ /* 0x000e220000000800 */
[----:B------:R1:W-:Y:S02]  /*0830*/  STL [R1+0x80], R17 ;  /* 0x0000801101007387 */ /* 0x0003e40000100800 */
[----:B------:R-:W-:Y:S01]  /*0840*/  FMUL R0, R0, UR4 ;  /* 0x0000000400007c20 */ /* 0x000fe20008400000 */
[----:B------:R-:W-:Y:S01]  /*0850*/  ISETP.NE.AND P2, PT, R9, R14, PT ;  /* 0x0000000e0900720c */ /* 0x000fe20003f45270 */
[----:B------:R-:W-:Y:S01]  /*0860*/  UMOV UR4, 0x20 ;  /* 0x0000002000047882 */ /* 0x000fe20000000000 */
[----:B-----5:R-:W-:-:S02]  /*0870*/  @!UP0 ULEA UR7, UR8, UR7, 0x18 ;  /* 0x0000000708078291 */ /* 0x020fc4000f8ec03f */
[----:B------:R-:W-:-:S04]  /*0880*/  @!UP0 UIADD3 UR4, -UR4, 0x100000, URZ ;  /* 0x0010000004048890 */ /* 0x000fc8000fffe13f */
[----:B------:R-:W-:Y:S02]  /*0890*/  @!UP0 USHF.L.U32 UR5, UR4, 0xb, URZ ;  /* 0x0000000b04058899 */ /* 0x000fe4000800063f */
[----:B------:R-:W-:Y:S01]  /*08a0*/  @!UP0 USHF.L.U32 UR4, UR4, 0x1, URZ ;  /* 0x0000000104048899 */ /* 0x000fe2000800063f */
[----:B------:R-:W2:Y:S01]  /*08b0*/  F2I.U32.TRUNC.NTZ R0, R0 ;  /* 0x0000000000007305 */ /* 0x000ea2000020f000 */
[----:B------:R-:W-:-:S04]  /*08c0*/  @!UP1 UIADD3 UR8, -UR9, 0x100000, URZ ;  /* 0x0010000009089890 */ /* 0x000fc8000fffe13f */
[----:B------:R-:W-:Y:S02]  /*08d0*/  @!UP1 USHF.L.U32 UR9, UR8, 0xb, URZ ;  /* 0x0000000b08099899 */ /* 0x000fe4000800063f */
[----:B------:R-:W-:Y:S01]  /*08e0*/  @!UP1 USHF.L.U32 UR8, UR8, 0x1, URZ ;  /* 0x0000000108089899 */ /* 0x000fe2000800063f */
[----:B------:R-:W-:Y:S01]  /*08f0*/  VOTEU.ALL UP0, P0 ;  /* 0x00000000003f7886 */ /* 0x000fe20000000000 */
[----:B----4-:R-:W-:Y:S01]  /*0900*/  @!UP1 ULEA UR10, UR11, UR10, 0x18 ;  /* 0x0000000a0b0a9291 */ /* 0x010fe2000f8ec03f */
[----:B------:R-:W-:Y:S01]  /*0910*/  VOTEU.ALL UP1, P0 ;  /* 0x00000000003f7886 */ /* 0x000fe20000020000 */
[----:B------:R-:W-:-:S04]  /*0920*/  LOP3.LUT P0, RZ, R3, 0x7, RZ, 0xc0, !PT ;  /* 0x0000000703ff7812 */ /* 0x000fc8000780c0ff */
[C---:B------:R-:W-:Y:S01]  /*0930*/  ISETP.LT.U32.AND P0, PT, R17.reuse, 0x2, !P0 ;  /* 0x000000021100780c */ /* 0x040fe20004701070 */
[----:B------:R-:W4:Y:S02]  /*0940*/  FENCE.VIEW.ASYNC.S ;  /* 0x00000000000073c6 */ /* 0x000f240000000000 */
[----:B----4-:R1:W4:Y:S01]  /*0950*/  @!UP0 SYNCS.EXCH.64 URZ, [UR7+0xe0], UR4 ;  /* 0x0000e004073f85b2 */ /* 0x0103220008000100 */
[----:B--2---:R-:W-:Y:S01]  /*0960*/  IMAD.MOV R16, RZ, RZ, -R0 ;  /* 0x000000ffff107224 */ /* 0x004fe200078e0a00 */
[----:B------:R-:W-:Y:S02]  /*0970*/  @P2 LEA.HI R0, R17, R17, RZ, 0x1 ;  /* 0x0000001111002211 */ /* 0x000fe400078f08ff */
[----:B0-----:R-:W-:Y:S01]  /*0980*/  ISETP.EQ.U32.AND P1, PT, R8, 0x1, PT ;  /* 0x000000010800780c */ /* 0x001fe20003f22070 */
[----:B---3--:R-:W-:Y:S01]  /*0990*/  IMAD R7, R15, R16, R4 ;  /* 0x000000100f077224 */ /* 0x008fe200078e0204 */
[----:B------:R-:W-:-:S04]  /*09a0*/  @P2 SHF.R.S32.HI R0, RZ, 0x1, R0 ;  /* 0x00000001ff002819 */ /* 0x000fc80000011400 */
[----:B------:R-:W-:Y:S01]  /*09b0*/  @P2 ISETP.NE.AND P4, PT, R0, R7, PT ;  /* 0x000000070000220c */ /* 0x000fe20003f85270 */
[----:B------:R-:W-:Y:S01]  /*09c0*/  IMAD.MOV.U32 R0, RZ, RZ, 0x1 ;  /* 0x00000001ff007424 */ /* 0x000fe200078e00ff */
[----:B------:R-:W-:Y:S02]  /*09d0*/  SEL R7, RZ, 0x1, !P0 ;  /* 0x00000001ff077807 */ /* 0x000fe40004000000 */
[----:B------:R-:W-:Y:S01]  /*09e0*/  @P2 SEL R0, RZ, 0x1, P4 ;  /* 0x00000001ff002807 */ /* 0x000fe20002000000 */
[----:B------:R1:W0:Y:S01]  /*09f0*/  @!UP1 SYNCS.EXCH.64 URZ, [UR7+0xe8], UR4 ;  /* 0x0000e804073f95b2 */ /* 0x0002220008000100 */
[----:B------:R-:W-:Y:S02]  /*0a00*/  NOP ;  /* 0x0000000000007918 */ /* 0x000fe40000000000 */
[----:B------:R-:W-:-:S05]  /*0a10*/  LOP3.LUT R0, R0, R7, RZ, 0xc0, !PT ;  /* 0x0000000700007212 */ /* 0x000fca00078ec0ff */
[----:B------:R1:W-:Y:S01]  /*0a20*/  STL [R1+0x78], R0 ;  /* 0x0000780001007387 */ /* 0x0003e20000100800 */
[----:B------:R1:W2:Y:S01]  /*0a30*/  @!UP2 SYNCS.EXCH.64 URZ, [UR10+0xc0], UR8 ;  /* 0x0000c0080a3fa5b2 */ /* 0x0002a20008000100 */
[----:B------:R1:W3:Y:S01]  /*0a40*/  @!UP3 SYNCS.EXCH.64 URZ, [UR10+0xc8], UR8 ;  /* 0x0000c8080a3fb5b2 */ /* 0x0002e20008000100 */
[----:B------:R1:W0:Y:S01]  /*0a50*/  @!UP4 SYNCS.EXCH.64 URZ, [UR10+0xd0], UR8 ;  /* 0x0000d0080a3fc5b2 */ /* 0x0002220008000100 */
[----:B------:R1:W0:Y:S01]  /*0a60*/  @!UP5 SYNCS.EXCH.64 URZ, [UR10+0xd8], UR8 ;  /* 0x0000d8080a3fd5b2 */ /* 0x0002220008000100 */
[----:B------:R-:W-:Y:S01]  /*0a70*/  NOP ;  /* 0x0000000000007918 */ /* 0x000fe20000000000 */
[----:B----4-:R-:W-:Y:S05]  /*0a80*/  @!P1 BRA `(.L_x_4) ;  /* 0x0000000000089947 */ /* 0x010fea0003800000 */
[----:B0-23--:R-:W-:Y:S01]  /*0a90*/  UCGABAR_ARV ;  /* 0x00000000000079c7 */ /* 0x00dfe20008000000 */
[----:B------:R-:W-:Y:S05]  /*0aa0*/  BRA `(.L_x_5) ;  /* 0x0000000000047947 */ /* 0x000fea0003800000 */
.L_x_4:
[----:B0-23--:R-:W-:Y:S01]  /*0ab0*/  NOP ;  /* 0x0000000000007918 */ /* 0x00dfe20000000000 */
.L_x_5:
[----:B-1----:R-:W-:Y:S01]  /*0ac0*/  ULDC.64 UR4, c[0x0][0x598] ;  /* 0x0001660000047ab9 */ /* 0x002fe20000000a00 */
[----:B------:R-:W-:Y:S01]  /*0ad0*/  ULDC.64 UR22, c[0x0][0x208] ;  /* 0x0000820000167ab9 */ /* 0x000fe20000000a00 */
[----:B------:R-:W-:-:S04]  /*0ae0*/  ISETP.NE.U32.AND P0, PT, RZ, UR4, PT ;  /* 0x00000004ff007c0c */ /* 0x000fc8000bf05070 */
[----:B------:R-:W-:-:S13]  /*0af0*/  ISETP.NE.AND.EX P0, PT, RZ, UR5, PT, P0 ;  /* 0x00000005ff007c0c */ /* 0x000fda000bf05300 */
[----:B------:R-:W-:Y:S05]  /*0b00*/  @!P0 BRA `(.L_x_6) ;  /* 0x0000000000208947 */ /* 0x000fea0003800000 */
[----:B------:R-:W0:Y:S02]  /*0b10*/  LDC.64 R6, c[0x0][0x598] ;  /* 0x00016600ff067b82 */ /* 0x000e240000000a00 */
[----:B0-----:R-:W2:Y:S02]  /*0b20*/  LDG.E.64 R6, desc[UR22][R6.64] ;  /* 0x0000001606067981 */ /* 0x001ea4000c1e1b00 */
[----:B--2---:R-:W-:-:S04]  /*0b30*/  ISETP.NE.U32.AND P0, PT, R6, RZ, PT ;  /* 0x000000ff0600720c */ /* 0x004fc80003f05070 */
[----:B------:R-:W-:-:S13]  /*0b40*/  ISETP.NE.AND.EX P0, PT, R7, RZ, PT, P0 ;  /* 0x000000ff0700720c */ /* 0x000fda0003f05300 */
[----:B------:R-:W-:Y:S05]  /*0b50*/  @!P0 BRA `(.L_x_6) ;  /* 0x00000000000c8947 */ /* 0x000fea0003800000 */
[----:B------:R-:W2:Y:S02]  /*0b60*/  LD.E R6, desc[UR22][R6.64] ;  /* 0x0000001606067980 */ /* 0x000ea4000c101900 */
[----:B--2---:R-:W-:Y:S01]  /*0b70*/  R2UR UR24, R6 ;  /* 0x00000000061872ca */ /* 0x004fe200000e0000 */
[----:B------:R-:W-:-:S14]  /*0b80*/  BRA `(.L_x_7) ;  /* 0x0000000000247947 */ /* 0x000fdc0003800000 */
.L_x_6:
[----:B------:R-:W-:Y:S02]  /*0b90*/  ULDC.64 UR4, c[0x0][0x588] ;  /* 0x0001620000047ab9 */ /* 0x000fe40000000a00 */
[----:B------:R-:W-:-:S04]  /*0ba0*/  ISETP.NE.U32.AND P0, PT, RZ, UR4, PT ;  /* 0x00000004ff007c0c */ /* 0x000fc8000bf05070 */
[----:B------:R-:W-:-:S13]  /*0bb0*/  ISETP.NE.AND.EX P0, PT, RZ, UR5, PT, P0 ;  /* 0x00000005ff007c0c */ /* 0x000fda000bf05300 */
[----:B------:R-:W-:Y:S05]  /*0bc0*/  @!P0 BRA `(.L_x_8) ;  /* 0x0000000000108947 */ /* 0x000fea0003800000 */
[----:B------:R-:W0:Y:S02]  /*0bd0*/  LDC.64 R6, c[0x0][0x588] ;  /* 0x00016200ff067b82 */ /* 0x000e240000000a00 */
[----:B0-----:R-:W2:Y:S02]  /*0be0*/  LDG.E R6, desc[UR22][R6.64] ;  /* 0x0000001606067981 */ /* 0x001ea4000c1e1900 */
[----:B--2---:R-:W-:Y:S01]  /*0bf0*/  R2UR UR24, R6 ;  /* 0x00000000061872ca */ /* 0x004fe200000e0000 */
[----:B------:R-:W-:-:S14]  /*0c00*/  BRA `(.L_x_7) ;  /* 0x0000000000047947 */ /* 0x000fdc0003800000 */
.L_x_8:
[----:B------:R-:W-:-:S05]  /*0c10*/  ULDC UR24, c[0x0][0x580] ;  /* 0x0001600000187ab9 */ /* 0x000fca0000000800 */
.L_x_7:
[----:B------:R-:W-:Y:S02]  /*0c20*/  ULDC.64 UR4, c[0x0][0x5a0] ;  /* 0x0001680000047ab9 */ /* 0x000fe40000000a00 */
        /* <DEDUP_REMOVED lines=11> */
.L_x_9:
        /* <DEDUP_REMOVED lines=8> */
.L_x_11:
[----:B------:R-:W-:-:S05]  /*0d60*/  ULDC UR25, c[0x0][0x584] ;  /* 0x0001610000197ab9 */ /* 0x000fca0000000800 */
.L_x_10:
[----:B------:R-:W0:Y:S01]  /*0d70*/  LDC R0, c[0x0][0x65c] ;  /* 0x00019700ff007b82 */ /* 0x000e220000000800 */
[----:B------:R-:W-:Y:S01]  /*0d80*/  IMAD.U32 R6, RZ, RZ, UR15 ;  /* 0x0000000fff067e24 */ /* 0x000fe2000f8e00ff */
[----:B------:R-:W-:Y:S01]  /*0d90*/  UISETP.NE.AND UP0, UPT, UR14, 0x2, UPT ;  /* 0x000000020e00788c */ /* 0x000fe2000bf05270 */
[----:B------:R-:W-:Y:S01]  /*0da0*/  IMAD.MOV.U32 R7, RZ, RZ, RZ ;  /* 0x000000ffff077224 */ /* 0x000fe200078e00ff */
[----:B------:R-:W-:Y:S01]  /*0db0*/  ULDC UR7, c[0x0][0x28c] ;  /* 0x0000a30000077ab9 */ /* 0x000fe20000000800 */
[----:B------:R-:W-:Y:S01]  /*0dc0*/  UMOV UR5, URZ ;  /* 0x0000003f00057c82 */ /* 0x000fe20008000000 */
[----:B------:R-:W-:Y:S02]  /*0dd0*/  UIADD3 UR7, UR7, 0x3f, URZ ;  /* 0x0000003f07077890 */ /* 0x000fe4000fffe03f */
[----:B------:R-:W-:Y:S01]  /*0de0*/  PLOP3.LUT P0, PT, PT, PT, UP0, 0x80, 0x0 ;  /* 0x000000000000781c */ /* 0x000fe20003f0f008 */
[----:B------:R-:W-:Y:S01]  /*0df0*/  UMOV UR4, URZ ;  /* 0x0000003f00047c82 */ /* 0x000fe20008000000 */
[----:B------:R-:W-:Y:S01]  /*0e00*/  USHF.R.S32.HI UR10, URZ, 0x1f, UR7 ;  /* 0x0000001f3f0a7899 */ /* 0x000fe20008011407 */
[----:B------:R-:W-:-:S03]  /*0e10*/  ULDC.64 UR18, c[0x0][0x650] ;  /* 0x0001940000127ab9 */ /* 0x000fc60000000a00 */
[----:B------:R-:W-:-:S04]  /*0e20*/  ULEA.HI UR10, UR10, UR7, URZ, 0x6 ;  /* 0x000000070a0a7291 */ /* 0x000fc8000f8f303f */
[----:B------:R-:W-:Y:S01]  /*0e30*/  USHF.R.S32.HI UR14, URZ, 0x6, UR10 ;  /* 0x000000063f0e7899 */ /* 0x000fe2000801140a */
[----:B0-----:R-:W-:-:S13]  /*0e40*/  ISETP.NE.AND P2, PT, R0, 0x1, PT ;  /* 0x000000010000780c */ /* 0x001fda0003f45270 */
[----:B------:R-:W0:Y:S01]  /*0e50*/  @P2 LDC R9, c[0x0][0x10] ;  /* 0x00000400ff092b82 */ /* 0x000e220000000800 */
[----:B------:R-:W-:-:S07]  /*0e60*/  @P2 IMAD.MOV.U32 R5, RZ, RZ, RZ ;  /* 0x000000ffff052224 */ /* 0x000fce00078e00ff */
[----:B------:R-:W1:Y:S01]  /*0e70*/  @!P2 LDC R11, c[0x0][0xc] ;  /* 0x00000300ff0bab82 */ /* 0x000e620000000800 */
[----:B------:R-:W-:Y:S01]  /*0e80*/  ULDC UR8, c[0x0][0xc] ;  /* 0x0000030000087ab9 */ /* 0x000fe20000000800 */
[----:B------:R-:W-:Y:S01]  /*0e90*/  ULDC UR9, c[0x0][0x10] ;  /* 0x0000040000097ab9 */ /* 0x000fe20000000800 */
[----:B------:R-:W-:Y:S01]  /*0ea0*/  ULDC UR7, c[0x0][0x14] ;  /* 0x0000050000077ab9 */ /* 0x000fe20000000800 */
[----:B------:R-:W-:-:S04]  /*0eb0*/  UIMAD.WIDE.U32 UR8, UR8, UR9, URZ ;  /* 0x00000009080872a5 */ /* 0x000fc8000f8e003f */
[----:B------:R-:W-:Y:S01]  /*0ec0*/  UIMAD.WIDE.U32 UR20, UR8, UR7, URZ ;  /* 0x00000007081472a5 */ /* 0x000fe2000f8e003f */
[----:B0-----:R-:W-:Y:S01]  /*0ed0*/  @P2 IMAD.WIDE.U32 R8, R9, UR15, R4 ;  /* 0x0000000f09082c25 */ /* 0x001fe2000f8e0004 */
[----:B------:R-:W-:-:S03]  /*0ee0*/  UIMAD UR15, UR9, UR7, URZ ;  /* 0x00000007090f72a4 */ /* 0x000fc6000f8e023f */
[----:B------:R-:W-:Y:S01]  /*0ef0*/  @P2 IMAD.MOV.U32 R13, RZ, RZ, R8 ;  /* 0x000000ffff0d2224 */ /* 0x000fe200078e0008 */
[----:B------:R-:W-:Y:S01]  /*0f00*/  UIADD3 UR15, UR21, UR15, URZ ;  /* 0x0000000f150f7290 */ /* 0x000fe2000fffe03f */
[----:B-1----:R-:W-:-:S04]  /*0f10*/  @!P2 IMAD.WIDE.U32 R6, R4, R11, R6 ;  /* 0x0000000b0406a225 */ /* 0x002fc800078e0006 */
[----:B------:R-:W-:Y:S02]  /*0f20*/  @P2 IMAD.MOV.U32 R11, RZ, RZ, RZ ;  /* 0x000000ffff0b2224 */ /* 0x000fe400078e00ff */
[----:B------:R-:W-:Y:S02]  /*0f30*/  @!P2 IMAD.MOV.U32 R13, RZ, RZ, R6 ;  /* 0x000000ffff0da224 */ /* 0x000fe400078e0006 */
[----:B------:R-:W-:Y:S02]  /*0f40*/  @P2 IMAD.IADD R10, R9, 0x1, R11 ;  /* 0x00000001090a2824 */ /* 0x000fe400078e020b */
[----:B------:R-:W-:Y:S01]  /*0f50*/  @!P2 IMAD.MOV.U32 R10, RZ, RZ, R7 ;  /* 0x000000ffff0aa224 */ /* 0x000fe200078e0007 */
[----:B------:R0:W-:Y:S01]  /*0f60*/  STL [R1+0x88], R13 ;  /* 0x0000880d01007387 */ /* 0x0001e20000100800 */
[----:B------:R-:W-:Y:S02]  /*0f70*/  IMAD.MOV.U32 R17, RZ, RZ, R13 ;  /* 0x000000ffff117224 */ /* 0x000fe400078e000d */
[----:B------:R-:W-:Y:S01]  /*0f80*/  IMAD.MOV.U32 R22, RZ, RZ, R10 ;  /* 0x000000ffff167224 */ /* 0x000fe200078e000a */
[----:B------:R0:W-:Y:S01]  /*0f90*/  STL [R1+0x84], R10 ;  /* 0x0000840a01007387 */ /* 0x0001e20000100800 */
[----:B------:R-:W-:Y:S05]  /*0fa0*/  @P0 BRA `(.L_x_12) ;  /* 0x0000000000280947 */ /* 0x000fea0003800000 */
[----:B------:R-:W-:Y:S01]  /*0fb0*/  IADD3 R17, P0, R17, UR20, RZ ;  /* 0x0000001411117c10 */ /* 0x000fe2000ff1e0ff */
[----:B------:R-:W-:Y:S02]  /*0fc0*/  UISETP.GE.U32.AND UP0, UPT, UR14, 0xb, UPT ;  /* 0x0000000b0e00788c */ /* 0x000fe4000bf06070 */
[----:B------:R-:W-:Y:S01]  /*0fd0*/  UIMAD.WIDE.U32 UR4, UR14, -0x45d1745d, URZ ;  /* 0xba2e8ba30e0478a5 */ /* 0x000fe2000f8e003f */
[----:B------:R-:W-:Y:S01]  /*0fe0*/  IADD3.X R22, R22, UR15, RZ, P0, !PT ;  /* 0x0000000f16167c10 */ /* 0x000fe200087fe4ff */
[----:B------:R1:W-:Y:S02]  /*0ff0*/  STL [R1+0x88], R17 ;  /* 0x0000881101007387 */ /* 0x0003e40000100800 */
[----:B------:R-:W-:Y:S02]  /*1000*/  USHF.R.U32.HI UR5, URZ, 0x3, UR5 ;  /* 0x000000033f057899 */ /* 0x000fe40008011605 */
[----:B------:R1:W-:Y:S01]  /*1010*/  STL [R1+0x84], R22 ;  /* 0x0000841601007387 */ /* 0x0003e20000100800 */
[----:B------:R-:W-:-:S02]  /*1020*/  UMOV UR4, URZ ;  /* 0x0000003f00047c82 */ /* 0x000fc40008000000 */
[----:B------:R-:W-:Y:S02]  /*1030*/  @UP0 ULOP3.LUT UR4, UR5, 0x1, URZ, 0xc0, !UPT ;  /* 0x0000000105040892 */ /* 0x000fe4000f8ec03f */
[----:B------:R-:W-:-:S12]  /*1040*/  UIMAD UR5, UR5, -0xb, UR14 ;  /* 0xfffffff5050578a4 */ /* 0x000fd8000f8e020e */
.L_x_12:
[----:B------:R-:W-:Y:S01]  /*1050*/  IMAD.MOV.U32 R8, RZ, RZ, -0x1 ;  /* 0xffffffffff087424 */ /* 0x000fe200078e00ff */
[----:B------:R-:W-:Y:S01]  /*1060*/  ISETP.GE.U32.AND P0, PT, R17, UR18, PT ;  /* 0x0000001211007c0c */ /* 0x000fe2000bf06070 */
[----:B------:R-:W-:Y:S01]  /*1070*/  IMAD.MOV.U32 R6, RZ, RZ, -0x1 ;  /* 0xffffffffff067424 */ /* 0x000fe200078e00ff */
[----:B------:R-:W-:Y:S01]  /*1080*/  PRMT R0, RZ, 0x7610, R0 ;  /* 0x00007610ff007816 */ /* 0x000fe20000000000 */
[----:B------:R-:W-:Y:S01]  /*1090*/  IMAD.MOV.U32 R7, RZ, RZ, -0x1 ;  /* 0xffffffffff077424 */ /* 0x000fe200078e00ff */
[----:B------:R2:W-:Y:S01]  /*10a0*/  STL [R1+0x8c], R8 ;  /* 0x00008c0801007387 */ /* 0x0005e20000100800 */
[----:B------:R-:W-:-:S03]  /*10b0*/  ISETP.GE.U32.AND.EX P0, PT, R22, UR19, PT, P0 ;  /* 0x0000001316007c0c */ /* 0x000fc6000bf06100 */
[----:B------:R2:W-:Y:S04]  /*10c0*/  STL [R1+0x7c], R6 ;  /* 0x00007c0601007387 */ /* 0x0005e80000100800 */
[----:B------:R2:W-:Y:S06]  /*10d0*/  STL [R1+0x90], R7 ;  /* 0x0000900701007387 */ /* 0x0005ec0000100800 */
[----:B------:R-:W-:Y:S05]  /*10e0*/  @P0 BRA `(.L_x_13) ;  /* 0x0000000400380947 */ /* 0x000fea0003800000 */
[----:B------:R-:W3:Y:S01]  /*10f0*/  LDC.64 R18, c[0x0][0x628] ;  /* 0x00018a00ff127b82 */ /* 0x000ee20000000a00 */
[----:B--2---:R-:W-:Y:S02]  /*1100*/  IMAD.MOV.U32 R6, RZ, RZ, R17 ;  /* 0x000000ffff067224 */ /* 0x004fe400078e0011 */
[----:B------:R-:W-:-:S05]  /*1110*/  IMAD.MOV.U32 R7, RZ, RZ, R22 ;  /* 0x000000ffff077224 */ /* 0x000fca00078e0016 */
[----:B------:R-:W2:Y:S08]  /*1120*/  LDC R0, c[0x0][0x630] ;  /* 0x00018c00ff007b82 */ /* 0x000eb00000000800 */
[----:B------:R-:W4:Y:S01]  /*1130*/  LDC.64 R20, c[0x0][0x620] ;  /* 0x00018800ff147b82 */ /* 0x000f220000000a00 */
[----:B---3--:R-:W-:-:S04]  /*1140*/  ISETP.NE.U32.AND P0, PT, R18, RZ, PT ;  /* 0x000000ff1200720c */ /* 0x008fc80003f05070 */
[----:B------:R-:W-:-:S13]  /*1150*/  ISETP.NE.AND.EX P0, PT, R19, RZ, PT, P0 ;  /* 0x000000ff1300720c */ /* 0x000fda0003f05300 */
[----:B--2-4-:R-:W-:Y:S05]  /*1160*/  @!P0 BRA `(.L_x_14) ;  /* 0x0000000000288947 */ /* 0x014fea0003800000 */
[----:B------:R-:W2:Y:S02]  /*1170*/  LDC R11, c[0x0][0x634] ;  /* 0x00018d00ff0b7b82 */ /* 0x000ea40000000800 */
[----:B--2---:R-:W-:-:S05]  /*1180*/  IADD3 R11, P0, R17, R11, RZ ;  /* 0x0000000b110b7210 */ /* 0x004fca0007f1e0ff */
[----:B0-----:R-:W-:-:S04]  /*1190*/  IMAD.X R13, RZ, RZ, R22, P0 ;  /* 0x000000ffff0d7224 */ /* 0x001fc800000e0616 */
[----:B------:R-:W-:-:S04]  /*11a0*/  IMAD.WIDE.U32 R6, R13, R18, RZ ;  /* 0x000000120d067225 */ /* 0x000fc800078e00ff */
[----:B------:R-:W-:-:S04]  /*11b0*/  IMAD.WIDE.U32 R8, P0, R11, R19, R6 ;  /* 0x000000130b087225 */ /* 0x000fc80007800006 */
[----:B------:R-:W-:-:S04]  /*11c0*/  IMAD.WIDE.U32 R6, R11, R18, RZ ;  /* 0x000000120b067225 */ /* 0x000fc800078e00ff */
[----:B------:R-:W-:Y:S01]  /*11d0*/  IMAD.X R11, RZ, RZ, RZ, P0 ;  /* 0x000000ffff0b7224 */ /* 0x000fe200000e06ff */
[----:B------:R-:W-:Y:S01]  /*11e0*/  IADD3 RZ, P0, R7, R8, RZ ;  /* 0x0000000807ff7210 */ /* 0x000fe20007f1e0ff */
[----:B------:R-:W-:-:S04]  /*11f0*/  IMAD.MOV.U32 R10, RZ, RZ, R9 ;  /* 0x000000ffff0a7224 */ /* 0x000fc800078e0009 */
[----:B------:R-:W-:-:S08]  /*1200*/  IMAD.WIDE.U32.X R6, R13, R19, R10, P0 ;  /* 0x000000130d067225 */ /* 0x000fd000000e040a */
.L_x_14:
[-CC-:B------:R-:W-:Y:S01]  /*1210*/  SHF.R.U64 R27, R6, R0.reuse, R7.reuse ;  /* 0x00000000061b7219 */ /* 0x180fe20000001207 */
[----:B------:R-:W2:Y:S01]  /*1220*/  LDC.64 R24, c[0x0][0x640] ;  /* 0x00019000ff187b82 */ /* 0x000ea20000000a00 */
[----:B------:R-:W-:Y:S01]  /*1230*/  SHF.R.U32.HI R0, RZ, R0, R7 ;  /* 0x00000000ff007219 */ /* 0x000fe20000011607 */
[----:B------:R-:W-:Y:S01]  /*1240*/  IMAD.MOV.U32 R6, RZ, RZ, R17 ;  /* 0x000000ffff067224 */ /* 0x000fe200078e0011 */
[----:B------:R-:W-:-:S05]  /*1250*/  IADD3 R9, P0, RZ, -R27, RZ ;  /* 0x8000001bff097210 */ /* 0x000fca0007f1e0ff */
[----:B------:R-:W3:Y:S01]  /*1260*/  LDC R8, c[0x0][0x618] ;  /* 0x00018600ff087b82 */ /* 0x000ee20000000800 */
[----:B------:R-:W-:-:S04]  /*1270*/  IMAD.X R7, RZ, RZ, ~R0, P0 ;  /* 0x000000ffff077224 */ /* 0x000fc800000e0e00 */
[-C--:B------:R-:W-:Y:S02]  /*1280*/  IMAD R0, R7, R20.reuse, RZ ;  /* 0x0000001407007224 */ /* 0x080fe400078e02ff */
[----:B------:R-:W-:Y:S01]  /*1290*/  IMAD.MOV.U32 R7, RZ, RZ, R22 ;  /* 0x000000ffff077224 */ /* 0x000fe200078e0016 */
[----:B------:R-:W4:Y:S01]  /*12a0*/  LDC R11, c[0x0][0x608] ;  /* 0x00018200ff0b7b82 */ /* 0x000f220000000800 */
[----:B-1----:R-:W-:Y:S02]  /*12b0*/  IMAD.MOV.U32 R22, RZ, RZ, 0x1 ;  /* 0x00000001ff167424 */ /* 0x002fe400078e00ff */
[----:B------:R-:W-:-:S04]  /*12c0*/  IMAD.WIDE.U32 R6, R9, R20, R6 ;  /* 0x0000001409067225 */ /* 0x000fc800078e0006 */
[----:B------:R-:W-:Y:S01]  /*12d0*/  IMAD R9, R9, R21, R0 ;  /* 0x0000001509097224 */ /* 0x000fe200078e0200 */
[----:B------:R-:W1:Y:S01]  /*12e0*/  LDC R23, c[0x0][0x658] ;  /* 0x00019600ff177b82 */ /* 0x000e620000000800 */
[----:B--2---:R-:W-:Y:S01]  /*12f0*/  ISETP.NE.U32.AND P0, PT, R24, RZ, PT ;  /* 0x000000ff1800720c */ /* 0x004fe20003f05070 */
[----:B------:R-:W-:Y:S02]  /*1300*/  IMAD.MOV.U32 R0, RZ, RZ, -0x1 ;  /* 0xffffffffff007424 */ /* 0x000fe400078e00ff */
[----:B------:R-:W-:Y:S01]  /*1310*/  IMAD.IADD R7, R7, 0x1, R9 ;  /* 0x0000000107077824 */ /* 0x000fe200078e0209 */
[----:B------:R-:W-:-:S03]  /*1320*/  ISETP.NE.AND.EX P0, PT, R25, RZ, PT, P0 ;  /* 0x000000ff1900720c */ /* 0x000fc60003f05300 */
[----:B------:R-:W2:Y:S01]  /*1330*/  LDC R21, c[0x0][0x600] ;  /* 0x00018000ff157b82 */ /* 0x000ea20000000800 */
[-CC-:B---3--:R-:W-:Y:S02]  /*1340*/  SHF.R.U64 R19, R6, R8.reuse, R7.reuse ;  /* 0x0000000806137219 */ /* 0x188fe40000001207 */
[----:B------:R-:W-:-:S05]  /*1350*/  SHF.R.U32.HI R6, RZ, R8, R7 ;  /* 0x00000008ff067219 */ /* 0x000fca0000011607 */
[----:B------:R-:W3:Y:S01]  /*1360*/  LDC R18, c[0x0][0x648] ;  /* 0x00019200ff127b82 */ /* 0x000ee20000000800 */
[-CC-:B----4-:R-:W-:Y:S02]  /*1370*/  SHF.R.U64 R28, R19, R11.reuse, R6.reuse ;  /* 0x0000000b131c7219 */ /* 0x190fe40000001206 */
[----:B------:R-:W-:-:S05]  /*1380*/  SHF.R.U32.HI R6, RZ, R11, R6 ;  /* 0x0000000bff067219 */ /* 0x000fca0000011606 */
[----:B------:R-:W4:Y:S01]  /*1390*/  LDC R20, c[0x0][0x638] ;  /* 0x00018e00ff147b82 */ /* 0x000f220000000800 */
[-CC-:B-1----:R-:W-:Y:S02]  /*13a0*/  SHF.R.U64 R30, R28, R23.reuse, R6.reuse ;  /* 0x000000171c1e7219 */ /* 0x182fe40000001206 */
[-C--:B------:R-:W-:Y:S02]  /*13b0*/  SHF.L.U32 R0, R0, R23.reuse, RZ ;  /* 0x0000001700007219 */ /* 0x080fe400000006ff */
[----:B------:R-:W-:Y:S01]  /*13c0*/  SHF.R.U32.HI R7, RZ, R23, R6 ;  /* 0x00000017ff077219 */ /* 0x000fe20000011606 */
[----:B------:R-:W-:Y:S01]  /*13d0*/  IMAD.MOV.U32 R6, RZ, RZ, R30 ;  /* 0x000000ffff067224 */ /* 0x000fe200078e001e */
[----:B0-----:R-:W-:Y:S01]  /*13e0*/  LOP3.LUT R13, RZ, R0, RZ, 0x33, !PT ;  /* 0x00000000ff0d7212 */ /* 0x001fe200078e33ff */
[----:B------:R-:W0:Y:S01]  /*13f0*/  LDC R26, c[0x0][0x610] ;  /* 0x00018400ff1a7b82 */ /* 0x000e220000000800 */
[----:B------:R-:W-:Y:S05]  /*1400*/  @!P0 BRA `(.L_x_15) ;  /* 0x0000000000288947 */ /* 0x000fea0003800000 */
[----:B------:R-:W1:Y:S02]  /*1410*/  LDC R11, c[0x0][0x64c] ;  /* 0x00019300ff0b7b82 */ /* 0x000e640000000800 */
[----:B-1----:R-:W-:-:S05]  /*1420*/  IADD3 R11, P0, R30, R11, RZ ;  /* 0x0000000b1e0b7210 */ /* 0x002fca0007f1e0ff */
[----:B------:R-:W-:-:S04]  /*1430*/  IMAD.X R17, RZ, RZ, R7, P0 ;  /* 0x000000ffff117224 */ /* 0x000fc800000e0607 */
[----:B------:R-:W-:-:S04]  /*1440*/  IMAD.WIDE.U32 R6, R17, R24, RZ ;  /* 0x0000001811067225 */ /* 0x000fc800078e00ff */
[----:B------:R-:W-:-:S04]  /*1450*/  IMAD.WIDE.U32 R8, P0, R11, R25, R6 ;  /* 0x000000190b087225 */ /* 0x000fc80007800006 */
[----:B------:R-:W-:-:S04]  /*1460*/  IMAD.WIDE.U32 R6, R11, R24, RZ ;  /* 0x000000180b067225 */ /* 0x000fc800078e00ff */
[----:B------:R-:W-:Y:S01]  /*1470*/  IMAD.X R11, RZ, RZ, RZ, P0 ;  /* 0x000000ffff0b7224 */ /* 0x000fe200000e06ff */
[----:B------:R-:W-:Y:S01]  /*1480*/  IADD3 RZ, P0, R7, R8, RZ ;  /* 0x0000000807ff7210 */ /* 0x000fe20007f1e0ff */
[----:B------:R-:W-:-:S04]  /*1490*/  IMAD.MOV.U32 R10, RZ, RZ, R9 ;  /* 0x000000ffff0a7224 */ /* 0x000fc800078e0009 */
[----:B------:R-:W-:-:S08]  /*14a0*/  IMAD.WIDE.U32.X R6, R17, R25, R10, P0 ;  /* 0x0000001911067225 */ /* 0x000fd000000e040a */
.L_x_15:
[----:B---3--:R-:W-:Y:S01]  /*14b0*/  SHF.R.U64 R5, R6, R18, R7 ;  /* 0x0000001206057219 */ /* 0x008fe20000001207 */
[----:B--2---:R-:W-:Y:S01]  /*14c0*/  VIADD R6, R21, 0xffffffff ;  /* 0xffffffff15067836 */ /* 0x004fe20000000000 */
[----:B------:R-:W-:Y:S01]  /*14d0*/  SHF.L.U32 R0, R22, R23, RZ ;  /* 0x0000001716007219 */ /* 0x000fe200000006ff */
[----:B------:R-:W-:Y:S01]  /*14e0*/  @P2 IMAD R14, R15, R16, R4 ;  /* 0x000000100f0e2224 */ /* 0x000fe200078e0204 */
[----:B------:R-:W-:Y:S01]  /*14f0*/  LOP3.LUT R13, R28, R13, RZ, 0xc0, !PT ;  /* 0x0000000d1c0d7212 */ /* 0x000fe200078ec0ff */
[----:B------:R-:W-:-:S04]  /*1500*/  IMAD.MOV R7, RZ, RZ, -R5 ;  /* 0x000000ffff077224 */ /* 0x000fc800078e0a05 */
[----:B------:R-:W-:Y:S01]  /*1510*/  IMAD R13, R0, R5, R13 ;  /* 0x00000005000d7224 */ /* 0x000fe200078e020d */
[----:B------:R-:W-:Y:S01]  /*1520*/  LOP3.LUT R5, R19, R6, RZ, 0xc0, !PT ;  /* 0x0000000613057212 */ /* 0x000fe200078ec0ff */
[----:B----4-:R-:W-:Y:S02]  /*1530*/  IMAD R0, R7, R20, R30 ;  /* 0x0000001407007224 */ /* 0x010fe400078e021e */
[----:B------:R-:W-:Y:S02]  /*1540*/  IMAD.MOV.U32 R6, RZ, RZ, 0x1 ;  /* 0x00000001ff067424 */ /* 0x000fe400078e00ff */
[----:B0-----:R-:W-:Y:S02]  /*1550*/  IMAD R4, R13, R26, R14 ;  /* 0x0000001a0d047224 */ /* 0x001fe400078e020e */
[----:B------:R-:W-:Y:S01]  /*1560*/  IMAD R5, R0, R21, R5 ;  /* 0x0000001500057224 */ /* 0x000fe200078e0205 */
[----:B------:R-:W-:-:S04]  /*1570*/  PRMT R0, R6, 0x7610, R0 ;  /* 0x0000761006007816 */ /* 0x000fc80000000000 */
[----:B------:R-:W-:Y:S02]  /*1580*/  SEL R6, R5, R4, !P2 ;  /* 0x0000000405067207 */ /* 0x000fe40005000000 */
[----:B------:R-:W-:-:S03]  /*1590*/  SEL R4, R4, R5, !P2 ;  /* 0x0000000504047207 */ /* 0x000fc60005000000 */
[----:B------:R3:W-:Y:S04]  /*15a0*/  STL [R1+0x90], R6 ;  /* 0x0000900601007387 */ /* 0x0007e80000100800 */
[----:B------:R3:W-:Y:S04]  /*15b0*/  STL [R1+0x7c], R27 ;  /* 0x00007c1b01007387 */ /* 0x0007e80000100800 */
[----:B------:R3:W-:Y:S02]  /*15c0*/  STL [R1+0x8c], R4 ;  /* 0x00008c0401007387 */ /* 0x0007e40000100800 */
.L_x_13:
[----:B------:R-:W-:Y:S05]  /*15d0*/  @!P1 BRA `(.L_x_16) ;  /* 0x00000000000c9947 */ /* 0x000fea0003800000 */
[----:B------:R-:W-:Y:S01]  /*15e0*/  UCGABAR_WAIT ;  /* 0x0000000000007dc7 */ /* 0x000fe20008000000 */
[----:B------:R-:W-:Y:S01]  /*15f0*/  CCTL.IVALL ;  /* 0x00000000ff00798f */ /* 0x000fe20002000000 */
[----:B------:R-:W-:Y:S05]  /*1600*/  BRA `(.L_x_17) ;  /* 0x0000000000047947 */ /* 0x000fea0003800000 */
.L_x_16:
[----:B------:R-:W-:Y:S06]  /*1610*/  BAR.SYNC.DEFER_BLOCKING 0x0 ;  /* 0x0000000000007b1d */ /* 0x000fec0000010000 */
.L_x_17:
[----:B------:R-:W-:Y:S05]  /*1620*/  @!P3 BRA `(.L_x_18) ;  /* 0x000000dc0000b947 */ /* 0x000fea0003800000 */
[----:B------:R-:W-:-:S06]  /*1630*/  UISETP.GT.U32.AND UP0, UPT, UR12, 0x1, UPT ;  /* 0x000000010c00788c */ /* 0x000fcc000bf04070 */
[----:B------:R-:W-:-:S13]  /*1640*/  PLOP3.LUT P0, PT, PT, PT, UP0, 0x80, 0x0 ;  /* 0x000000000000781c */ /* 0x000fda0003f0f008 */
[----:B------:R-:W-:Y:S05]  /*1650*/  @P0 EXIT ;  /* 0x000000000000094d */ /* 0x000fea0003800000 */
.L_x_19:
[----:B------:R-:W-:-:S08]  /*1660*/  NOP ;  /* 0x0000000000007918 */ /* 0x000fd00000000000 */
[----:B------:R-:W4:Y:S02]  /*1670*/  USETMAXREG.TRY_ALLOC.CTAPOOL UP0, 0xe8 ;  /* 0x000000e8000079c8 */ /* 0x000f240008000600 */
[----:B----4-:R-:W-:-:S13]  /*1680*/  PLOP3.LUT P0, PT, PT, PT, UP0, 0x80, 0x0 ;  /* 0x000000000000781c */ /* 0x010fda0003f0f008 */
[----:B------:R-:W-:Y:S05]  /*1690*/  @!P0 BRA `(.L_x_19) ;  /* 0xfffffffc00f08947 */ /* 0x000fea000383ffff */
[----:B------:R-:W-:-:S13]  /*16a0*/  LOP3.LUT P0, RZ, R0, 0xff, RZ, 0xc0, !PT ;  /* 0x000000ff00ff7812 */ /* 0x000fda000780c0ff */
[----:B------:R-:W-:Y:S05]  /*16b0*/  @!P0 EXIT ;  /* 0x000000000000894d */ /* 0x000fea0003800000 */
[----:B------:R-:W4:Y:S01]  /*16c0*/  S2UR UR6, SR_CgaCtaId ;  /* 0x00000000000679c3 */ /* 0x000f220000008800 */
[CC--:B------:R-:W-:Y:S01]  /*16d0*/  LEA.HI R0, R12.reuse, R3.reuse, RZ, 0x2 ;  /* 0x000000030c007211 */ /* 0x0c0fe200078f10ff */
[----:B------:R-:W-:Y:S01]  /*16e0*/  UIADD3 UR7, UR17, -0x1, URZ ;  /* 0xffffffff11077890 */ /* 0x000fe2000fffe03f */
[----:B------:R-:W-:Y:S01]  /*16f0*/  LEA.HI R3, R12, R3, RZ, 0x5 ;  /* 0x000000030c037211 */ /* 0x000fe200078f28ff */
[----:B------:R-:W-:Y:S01]  /*1700*/  UMOV UR12, 0x400 ;  /* 0x00000400000c7882 */ /* 0x000fe20000000000 */
[--C-:B------:R-:W-:Y:S01]  /*1710*/  SHF.R.S32.HI R2, RZ, 0x2, R0.reuse ;  /* 0x00000002ff027819 */ /* 0x100fe20000011400 */
[----:B------:R-:W-:Y:S01]  /*1720*/  UISETP.LT.AND UP0, UPT, UR14, 0x1, UPT ;  /* 0x000000010e00788c */ /* 0x000fe2000bf01270 */
[----:B------:R-:W-:Y:S01]  /*1730*/  SHF.R.S32.HI R5, RZ, 0x1f, R0 ;  /* 0x0000001fff057819 */ /* 0x000fe20000011400 */
[----:B------:R-:W-:Y:S02]  /*1740*/  ULOP3.LUT UR27, UR13, 0x1, URZ, 0xfc, !UPT ;  /* 0x000000010d1b7892 */ /* 0x000fe4000f8efc3f */
[----:B------:R-:W-:Y:S01]  /*1750*/  USEL UR16, UR14, 0x1, UP0 ;  /* 0x000000010e107887 */ /* 0x000fe20008000000 */
[----:B------:R-:W-:Y:S01]  /*1760*/  LEA.HI R5, R5, R2, RZ, 0x3 ;  /* 0x0000000205057211 */ /* 0x000fe200078f18ff */
[----:B------:R-:W-:-:S02]  /*1770*/  UISETP.NE.AND UP0, UPT, UR7, URZ, UPT ;  /* 0x0000003f0700728c */ /* 0x000fc4000bf05270 */
[----:B------:R-:W-:Y:S01]  /*1780*/  USHF.L.U32 UR28, UR14, 0x1, URZ ;  /* 0x000000010e1c7899 */ /* 0x000fe2000800063f */
[----:B------:R-:W-:Y:S01]  /*1790*/  LOP3.LUT R5, R5, 0xfffffff8, RZ, 0xc0, !PT ;  /* 0xfffffff805057812 */ /* 0x000fe200078ec0ff */
[----:B------:R-:W-:Y:S02]  /*17a0*/  UIADD3 UR16, -UR16, UR14, URZ ;  /* 0x0000000e10107290 */ /* 0x000fe4000fffe13f */
[----:B------:R-:W-:Y:S02]  /*17b0*/  USEL UR30, URZ, 0x1, UP0 ;  /* 0x000000013f1e7887 */ /* 0x000fe40008000000 */
[----:B------:R-:W-:Y:S01]  /*17c0*/  IMAD.IADD R2, R2, 0x1, -R5 ;  /* 0x0000000102027824 */ /* 0x000fe200078e0a05 */
[----:B------:R-:W-:Y:S01]  /*17d0*/  SHF.R.S32.HI R5, RZ, 0x5, R3 ;  /* 0x00000005ff057819 */ /* 0x000fe20000011403 */
[----:B----4-:R-:W-:-:S03]  /*17e0*/  ULEA UR12, UR6, UR12, 0x18 ;  /* 0x0000000c060c7291 */ /* 0x010fc6000f8ec03f */
[--C-:B------:R-:W-:Y:S01]  /*17f0*/  SHF.R.S32.HI R3, RZ, 0x1f, R2.reuse ;  /* 0x0000001fff037819 */ /* 0x100fe20000011402 */
[----:B------:R-:W-:Y:S01]  /*1800*/  USHF.L.U32 UR6, UR7, 0x3, URZ ;  /* 0x0000000307067899 */ /* 0x000fe2000800063f */
[C-C-:B------:R-:W-:Y:S01]  /*1810*/  IMAD R0, R5.reuse, -0x10, -R2.reuse ;  /* 0xfffffff005007824 */ /* 0x140fe200078e0a02 */
[----:B------:R-:W-:Y:S02]  /*1820*/  UIADD3 UR29, UR12, 0xc0, URZ ;  /* 0x000000c00c1d7890 */ /* 0x000fe4000fffe03f */
[----:B------:R-:W-:Y:S01]  /*1830*/  ULOP3.LUT UR6, UR6, 0x8, URZ, 0xc0, !UPT ;  /* 0x0000000806067892 */ /* 0x000fe2000f8ec03f */
[----:B------:R-:W-:Y:S01]  /*1840*/  IMAD.WIDE R2, R5, 0x10, R2 ;  /* 0x0000001005027825 */ /* 0x000fe200078e0202 */
[----:B------:R-:W-:Y:S02]  /*1850*/  ULEA UR17, UR17, UR29, 0x3 ;  /* 0x0000001d11117291 */ /* 0x000fe4000f8e183f */
[----:B------:R-:W-:Y:S02]  /*1860*/  ULOP3.LUT UR31, UR6, 0x8, URZ, 0x3c, !UPT ;  /* 0x00000008061f7892 */ /* 0x000fe4000f8e3c3f */
[----:B------:R-:W-:-:S03]  /*1870*/  ULOP3.LUT UR18, UR6, 0x18, URZ, 0x3c, !UPT ;  /* 0x0000001806127892 */ /* 0x000fc6000f8e3c3f */
[----:B------:R-:W-:Y:S02]  /*1880*/  ULDC UR6, c[0x0][0x284] ;  /* 0x0000a10000067ab9 */ /* 0x000fe40000000800 */
[----:B------:R-:W-:-:S05]  /*1890*/  VIADD R0, R0, UR6 ;  /* 0x0000000600007c36 */ /* 0x000fca0008000000 */
[----:B------:R4:W-:Y:S04]  /*18a0*/  STL [R1+0x94], R0 ;  /* 0x0000940001007387 */ /* 0x0009e80000100800 */
[----:B------:R4:W-:Y:S02]  /*18b0*/  STL.64 [R1+0x98], R2 ;  /* 0x0000980201007387 */ /* 0x0009e40000100a00 */
.L_x_302:
[----:B----4-:R-:W-:Y:S01]  /*18c0*/  IMAD.U32 R0, RZ, RZ, UR30 ;  /* 0x0000001eff007e24 */ /* 0x010fe2000f8e00ff */
[----:B0-2---:R-:W4:Y:S01]  /*18d0*/  LDC R2, c[0x0][0x28c] ;  /* 0x0000a300ff027b82 */ /* 0x005f220000000800 */
[----:B------:R-:W-:Y:S01]  /*18e0*/  UMOV UR6, URZ ;  /* 0x0000003f00067c82 */ /* 0x000fe20008000000 */
[----:B------:R-:W-:Y:S02]  /*18f0*/  UMOV UR19, UR5 ;  /* 0x0000000500137c82 */ /* 0x000fe40008000000 */
[----:B------:R-:W-:-:S04]  /*1900*/  SHF.L.U32 R0, R0, 0x1f, RZ ;  /* 0x0000001f00007819 */ /* 0x000fc800000006ff */
[----:B------:R-:W5:Y:S01]  /*1910*/  SYNCS.PHASECHK.TRANS64.TRYWAIT P0, [UR17+-0x8], R0 ;  /* 0xfffff800ff0075a7 */ /* 0x000f620008000151 */
[----:B----4-:R-:W-:Y:S01]  /*1920*/  ISETP.GE.AND P1, PT, R2, 0x1, PT ;  /* 0x000000010200780c */ /* 0x010fe20003f26270 */
[----:B-----5:R-:W-:-:S12]  /*1930*/  @!P0 BRA `(.L_x_20) ;  /* 0x000000ec00788947 */ /* 0x020fd80003800000 */
.L_x_331:
[----:B------:R0:W-:Y:S01]  /*1940*/  STL [R1+0x74], RZ ;  /* 0x000074ff01007387 */ /* 0x0001e20000100800 */
[----:B------:R-:W-:Y:S01]  /*1950*/  UMOV UR7, URZ ;  /* 0x0000003f00077c82 */ /* 0x000fe20008000000 */
[----:B------:R-:W-:Y:S01]  /*1960*/  UMOV UR8, URZ ;  /* 0x0000003f00087c82 */ /* 0x000fe20008000000 */
[----:B----4-:R-:W-:Y:S01]  /*1970*/  IMAD.MOV.U32 R0, RZ, RZ, RZ ;  /* 0x000000ffff007224 */ /* 0x010fe200078e00ff */
[----:B------:R4:W-:Y:S01]  /*1980*/  STL [R1+0x70], RZ ;  /* 0x000070ff01007387 */ /* 0x0009e20000100800 */
[----:B------:R-:W-:Y:S02]  /*1990*/  CS2R R2, SRZ ;  /* 0x0000000000027805 */ /* 0x000fe4000001ff00 */
[----:B---3--:R-:W-:Y:S02]  /*19a0*/  CS2R R4, SRZ ;  /* 0x0000000000047805 */ /* 0x008fe4000001ff00 */
[----:B--2---:R-:W-:Y:S01]  /*19b0*/  CS2R R6, SRZ ;  /* 0x0000000000067805 */ /* 0x004fe2000001ff00 */
[----:B------:R4:W-:Y:S01]  /*19c0*/  STL [R1+0x6c], RZ ;  /* 0x00006cff01007387 */ /* 0x0009e20000100800 */
[----:B------:R-:W-:-:S02]  /*19d0*/  CS2R R8, SRZ ;  /* 0x0000000000087805 */ /* 0x000fc4000001ff00 */
[----:B0-----:R-:W-:Y:S02]  /*19e0*/  CS2R R10, SRZ ;  /* 0x00000000000a7805 */ /* 0x001fe4000001ff00 */
[----:B------:R-:W-:Y:S01]  /*19f0*/  CS2R R12, SRZ ;  /* 0x00000000000c7805 */ /* 0x000fe2000001ff00 */
[----:B------:R4:W-:Y:S01]  /*1a00*/  STL [R1+0x68], RZ ;  /* 0x000068ff01007387 */ /* 0x0009e20000100800 */
[----:B------:R-:W-:Y:S02]  /*1a10*/  CS2R R14, SRZ ;  /* 0x00000000000e7805 */ /* 0x000fe4000001ff00 */
[----:B-1----:R-:W-:Y:S02]  /*1a20*/  CS2R R16, SRZ ;  /* 0x0000000000107805 */ /* 0x002fe4000001ff00 */
[----:B------:R-:W-:Y:S01]  /*1a30*/  CS2R R18, SRZ ;  /* 0x0000000000127805 */ /* 0x000fe2000001ff00 */
[----:B------:R4:W-:Y:S01]  /*1a40*/  STL [R1+0x64], RZ ;  /* 0x000064ff01007387 */ /* 0x0009e20000100800 */
[----:B------:R-:W-:-:S02]  /*1a50*/  CS2R R20, SRZ ;  /* 0x0000000000147805 */ /* 0x000fc4000001ff00 */
[----:B------:R-:W-:Y:S02]  /*1a60*/  CS2R R22, SRZ ;  /* 0x0000000000167805 */ /* 0x000fe4000001ff00 */
[----:B------:R-:W-:Y:S01]  /*1a70*/  CS2R R152, SRZ ;  /* 0x0000000000987805 */ /* 0x000fe2000001ff00 */
[----:B------:R4:W-:Y:S01]  /*1a80*/  STL [R1+0x60], RZ ;  /* 0x000060ff01007387 */ /* 0x0009e20000100800 */
[----:B------:R-:W-:Y:S02]  /*1a90*/  CS2R R154, SRZ ;  /* 0x00000000009a7805 */ /* 0x000fe4000001ff00 */
[----:B------:R-:W-:Y:S02]  /*1aa0*/  CS2R R156, SRZ ;  /* 0x00000000009c7805 */ /* 0x000fe4000001ff00 */
        /* <DEDUP_REMOVED lines=46> */
[----:B------:R-:W-:Y:S01]  /*1d90*/  IMAD.MOV.U32 R226, RZ, RZ, RZ ;  /* 0x000000ffffe27224 */ /* 0x000fe200078e00ff */
[----:B------:R-:W-:Y:S01]  /*1da0*/  CS2R R24, SRZ ;  /* 0x0000000000187805 */ /* 0x000fe2000001ff00 */
[----:B------:R-:W-:Y:S01]  /*1db0*/  IMAD.U32 R227, RZ, RZ, UR4 ;  /* 0x00000004ffe37e24 */ /* 0x000fe2000f8e00ff */
[----:B------:R4:W-:Y:S01]  /*1dc0*/  STL [R1+0x2c], RZ ;  /* 0x00002cff01007387 */ /* 0x0009e20000100800 */
[----:B------:R-:W-:Y:S02]  /*1dd0*/  CS2R R26, SRZ ;  /* 0x00000000001a7805 */ /* 0x000fe4000001ff00 */
[----:B------:R-:W-:-:S02]  /*1de0*/  CS2R R28, SRZ ;  /* 0x00000000001c7805 */ /* 0x000fc4000001ff00 */
[----:B------:R-:W-:Y:S01]  /*1df0*/  CS2R R30, SRZ ;  /* 0x00000000001e7805 */ /* 0x000fe2000001ff00 */
[----:B------:R4:W-:Y:S01]  /*1e00*/  STL [R1+0x28], RZ ;  /* 0x000028ff01007387 */ /* 0x0009e20000100800 */
[----:B------:R-:W-:Y:S02]  /*1e10*/  CS2R R32, SRZ ;  /* 0x0000000000207805 */ /* 0x000fe4000001ff00 */
[----:B------:R-:W-:Y:S02]  /*1e20*/  CS2R R34, SRZ ;  /* 0x0000000000227805 */ /* 0x000fe4000001ff00 */
[----:B------:R-:W-:Y:S01]  /*1e30*/  CS2R R36, SRZ ;  /* 0x0000000000247805 */ /* 0x000fe2000001ff00 */
        /* <DEDUP_REMOVED lines=36> */
[----:B------:R4:W-:Y:S01]  /*2080*/  STL [R1], RZ ;  /* 0x000000ff01007387 */ /* 0x0009e20000100800 */
[----:B------:R-:W-:Y:S02]  /*2090*/  CS2R R92, SRZ ;  /* 0x00000000005c7805 */ /* 0x000fe4000001ff00 */
[----:B------:R-:W-:Y:S02]  /*20a0*/  CS2R R94, SRZ ;  /* 0x00000000005e7805 */ /* 0x000fe4000001ff00 */
[----:B------:R-:W-:Y:S02]  /*20b0*/  CS2R R96, SRZ ;  /* 0x0000000000607805 */ /* 0x000fe4000001ff00 */
[----:B------:R-:W-:Y:S02]  /*20c0*/  CS2R R98, SRZ ;  /* 0x0000000000627805 */ /* 0x000fe4000001ff00 */
[----:B------:R-:W-:-:S02]  /*20d0*/  CS2R R100, SRZ ;  /* 0x0000000000647805 */ /* 0x000fc4000001ff00 */
[----:B------:R-:W-:Y:S02]  /*20e0*/  CS2R R102, SRZ ;  /* 0x0000000000667805 */ /* 0x000fe4000001ff00 */
        /* <DEDUP_REMOVED lines=23> */
[----:B------:R-:W-:Y:S01]  /*2260*/  CS2R R150, SRZ ;  /* 0x0000000000967805 */ /* 0x000fe2000001ff00 */
[----:B----4-:R-:W-:Y:S06]  /*2270*/  @!P1 BRA `(.L_x_21) ;  /* 0x0000001000749947 */ /* 0x010fec0003800000 */
[----:B------:R-:W-:-:S06]  /*2280*/  UISETP.NE.AND UP0, UPT, UR27, 0x3, UPT ;  /* 0x000000031b00788c */ /* 0x000fcc000bf05270 */
[----:B------:R-:W-:-:S13]  /*2290*/  PLOP3.LUT P1, PT, PT, PT, UP0, 0x80, 0x0 ;  /* 0x000000000000781c */ /* 0x000fda0003f2f008 */
[----:B------:R-:W-:Y:S05]  /*22a0*/  @!P1 BRA `(.L_x_22) ;  /* 0x0000000000049947 */ /* 0x000fea0003800000 */
[----:B------:R-:W-:Y:S01]  /*22b0*/  BPT.TRAP 0x1 ;  /* 0x000000040000795c */ /* 0x000fe20000300000 */
.L_x_22:
[----:B------:R-:W-:Y:S01]  /*22c0*/  ULEA UR6, UR5, UR12, 0x3 ;  /* 0x0000000c05067291 */ /* 0x000fe2000f8e183f */
[----:B------:R-:W-:-:S05]  /*22d0*/  IMAD.U32 R0, RZ, RZ, UR4 ;  /* 0x00000004ff007e24 */ /* 0x000fca000f8e00ff */
[----:B------:R-:W-:-:S04]  /*22e0*/  SHF.L.U32 R0, R0, 0x1f, RZ ;  /* 0x0000001f00007819 */ /* 0x000fc800000006ff */
[----:B------:R0:W1:Y:S01]  /*22f0*/  SYNCS.PHASECHK.TRANS64.TRYWAIT P0, [UR6], R0 ;  /* 0x00000000ff0075a7 */ /* 0x0000620008000146 */
[----:B------:R-:W-:Y:S05]  /*2300*/  @!P1 BRA `(.L_x_23) ;  /* 0x0000000000049947 */ /* 0x000fea0003800000 */
[----:B------:R-:W-:Y:S01]  /*2310*/  BPT.TRAP 0x1 ;  /* 0x000000040000795c */ /* 0x000fe20000300000 */
.L_x_23:
[----:B-1----:R-:W-:Y:S05]  /*2320*/  @P0 BRA `(.L_x_24) ;  /* 0x0000000000080947 */ /* 0x002fea0003800000 */
[----:B------:R-:W1:Y:S02]  /*2330*/  SYNCS.PHASECHK.TRANS64.TRYWAIT P0, [UR6], R0 ;  /* 0x00000000ff0075a7 */ /* 0x000e640008000146 */
[----:B-1----:R-:W-:Y:S05]  /*2340*/  @!P0 BRA `(.L_x_25) ;  /* 0x000000e4000c8947 */ /* 0x002fea0003800000 */
.L_x_24:
[----:B------:R-:W-:Y:S01]  /*2350*/  UIADD3 UR6, UR12, 0x180, URZ ;  /* 0x000001800c067890 */ /* 0x000fe2000fffe03f */
[----:B------:R-:W-:Y:S01]  /*2360*/  WARPGROUP.ARRIVE ;  /* 0x00000000000079c5 */ /* 0x000fe20000000000 */
[----:B------:R-:W-:Y:S01]  /*2370*/  UIADD3 UR7, UR12, 0xb180, URZ ;  /* 0x0000b1800c077890 */ /* 0x000fe2000fffe03f */
[----:B------:R2:W-:Y:S01]  /*2380*/  STL [R1+0x74], RZ ;  /* 0x000074ff01007387 */ /* 0x0005e20000100800 */
[----:B------:R-:W-:Y:S01]  /*2390*/  USHF.R.U32.HI UR6, URZ, 0x4, UR6 ;  /* 0x000000043f067899 */ /* 0x000fe20008011606 */
[----:B01----:R-:W-:Y:S01]  /*23a0*/  IMAD.MOV.U32 R0, RZ, RZ, RZ ;  /* 0x000000ffff007224 */ /* 0x003fe200078e00ff */
[----:B------:R-:W-:Y:S01]  /*23b0*/  USHF.R.U32.HI UR7, URZ, 0x4, UR7 ;  /* 0x000000043f077899 */ /* 0x000fe20008011607 */
[----:B------:R2:W-:Y:S01]  /*23c0*/  STL [R1+0x70], RZ ;  /* 0x000070ff01007387 */ /* 0x0005e20000100800 */
[----:B------:R-:W-:Y:S01]  /*23d0*/  ULOP3.LUT UR6, UR6, 0x3fff, URZ, 0xc0, !UPT ;  /* 0x00003fff06067892 */ /* 0x000fe2000f8ec03f */
[----:B------:R-:W-:Y:S01]  /*23e0*/  CS2R R2, SRZ ;  /* 0x0000000000027805 */ /* 0x000fe2000001ff00 */
[----:B------:R-:W-:Y:S01]  /*23f0*/  ULOP3.LUT UR7, UR7, 0x3fff, URZ, 0xc0, !UPT ;  /* 0x00003fff07077892 */ /* 0x000fe2000f8ec03f */
[----:B------:R2:W-:Y:S01]  /*2400*/  STL [R1+0x6c], RZ ;  /* 0x00006cff01007387 */ /* 0x0005e20000100800 */
[----:B------:R-:W-:Y:S01]  /*2410*/  ULOP3.LUT UR6, UR6, 0x10000, URZ, 0xfc, !UPT ;  /* 0x0001000006067892 */ /* 0x000fe2000f8efc3f */
[----:B------:R-:W-:Y:S01]  /*2420*/  CS2R R4, SRZ ;  /* 0x0000000000047805 */ /* 0x000fe2000001ff00 */
[----:B------:R-:W-:Y:S01]  /*2430*/  ULOP3.LUT UR7, UR7, 0x10000, URZ, 0xfc, !UPT ;  /* 0x0001000007077892 */ /* 0x000fe2000f8efc3f */
[----:B------:R2:W-:Y:S01]  /*2440*/  STL [R1+0x68], RZ ;  /* 0x000068ff01007387 */ /* 0x0005e20000100800 */
[----:B------:R-:W-:Y:S01]  /*2450*/  ULEA UR8, UR5, UR6, 0x8 ;  /* 0x0000000605087291 */ /* 0x000fe2000f8e403f */
[----:B------:R-:W-:Y:S01]  /*2460*/  CS2R R6, SRZ ;  /* 0x0000000000067805 */ /* 0x000fe2000001ff00 */
[----:B------:R-:W-:Y:S01]  /*2470*/  ULEA UR10, UR5, UR7, 0xa ;  /* 0x00000007050a7291 */ /* 0x000fe2000f8e503f */
[----:B------:R2:W-:Y:S01]  /*2480*/  STL [R1+0x64], RZ ;  /* 0x000064ff01007387 */ /* 0x0005e20000100800 */
[----:B------:R-:W-:Y:S01]  /*2490*/  UMOV UR9, 0x80000020 ;  /* 0x8000002000097882 */ /* 0x000fe20000000000 */
[----:B------:R-:W-:Y:S01]  /*24a0*/  UMOV UR11, 0x80000020 ;  /* 0x80000020000b7882 */ /* 0x000fe20000000000 */
[----:B------:R-:W-:Y:S01]  /*24b0*/  ULDC UR7, c[0x0][0x50c] ;  /* 0x0001430000077ab9 */ /* 0x000fe20000000800 */
[----:B------:R2:W-:Y:S01]  /*24c0*/  STL [R1+0x60], RZ ;  /* 0x000060ff01007387 */ /* 0x0005e20000100800 */
[----:B------:R-:W-:Y:S01]  /*24d0*/  UISETP.NE.AND UP0, UPT, UR7, 0x2, UPT ;  /* 0x000000020700788c */ /* 0x000fe2000bf05270 */
[----:B------:R-:W-:Y:S01]  /*24e0*/  CS2R R8, SRZ ;  /* 0x0000000000087805 */ /* 0x000fe2000001ff00 */
[----:B------:R-:W-:Y:S01]  /*24f0*/  UMOV UR6, 0x2 ;  /* 0x0000000200067882 */ /* 0x000fe20000000000 */
[----:B------:R-:W-:Y:S01]  /*2500*/  QGMMA.64x256x32.F32.E5M2.E5M2 R24, gdesc[UR8], RZ, !UPT ;  /* 0x03e00000081879f3 */ /* 0x000fe2000c7038ff */
[----:B------:R2:W-:Y:S01]  /*2510*/  STL [R1+0x5c], RZ ;  /* 0x00005cff01007387 */ /* 0x0005e20000100800 */
[----:B------:R-:W-:Y:S01]  /*2520*/  USEL UR7, URZ, 0x1, UP0 ;  /* 0x000000013f077887 */ /* 0x000fe20008000000 */
[----:B------:R-:W-:Y:S01]  /*2530*/  CS2R R10, SRZ ;  /* 0x00000000000a7805 */ /* 0x000fe2000001ff00 */
[----:B------:R-:W-:Y:S01]  /*2540*/  UIADD3 UR8, UR8, 0x2, URZ ;  /* 0x0000000208087890 */ /* 0x000fe2000fffe03f */
[----:B------:R2:W-:Y:S01]  /*2550*/  STL [R1+0x58], RZ ;  /* 0x000058ff01007387 */ /* 0x0005e20000100800 */
[----:B------:R-:W-:Y:S01]  /*2560*/  UIADD3 UR10, UR10, 0x2, URZ ;  /* 0x000000020a0a7890 */ /* 0x000fe2000fffe03f */
[----:B------:R-:W-:-:S02]  /*2570*/  CS2R R12, SRZ ;  /* 0x00000000000c7805 */ /* 0x000fc4000001ff00 */
[----:B------:R-:W-:Y:S01]  /*2580*/  ISETP.NE.AND P0, PT, RZ, UR7, PT ;  /* 0x00000007ff007c0c */ /* 0x000fe2000bf05270 */
[----:B------:R2:W-:Y:S01]  /*2590*/  STL [R1+0x54], RZ ;  /* 0x000054ff01007387 */ /* 0x0005e20000100800 */
[----:B------:R-:W-:Y:S01]  /*25a0*/  UMOV UR9, 0x80000020 ;  /* 0x8000002000097882 */ /* 0x000fe20000000000 */
[----:B------:R-:W-:Y:S01]  /*25b0*/  UMOV UR11, 0x80000020 ;  /* 0x80000020000b7882 */ /* 0x000fe20000000000 */
        /* <DEDUP_REMOVED lines=55> */
[----:B------:R-:W-:Y:S01]  /*2930*/  CS2R R224, SRZ ;  /* 0x0000000000e07805 */ /* 0x000fe2000001ff00 */
[----:B------:R-:W-:Y:S01]  /*2940*/  IMAD.MOV.U32 R226, RZ, RZ, RZ ;  /* 0x000000ffffe27224 */ /* 0x000fe200078e00ff */
[----:B------:R2:W-:Y:S04]  /*2950*/  STL [R1+0x18], RZ ;  /* 0x000018ff01007387 */ /* 0x0005e80000100800 */
[----:B------:R2:W-:Y:S04]  /*2960*/  STL [R1+0x14], RZ ;  /* 0x000014ff01007387 */ /* 0x0005e80000100800 */
[----:B------:R2:W-:Y:S04]  /*2970*/  STL [R1+0x10], RZ ;  /* 0x000010ff01007387 */ /* 0x0005e80000100800 */
[----:B------:R2:W-:Y:S04]  /*2980*/  STL [R1+0xc], RZ ;  /* 0x00000cff01007387 */ /* 0x0005e80000100800 */
[----:B------:R2:W-:Y:S04]  /*2990*/  STL [R1+0x8], RZ ;  /* 0x000008ff01007387 */ /* 0x0005e80000100800 */
[----:B------:R2:W-:Y:S04]  /*29a0*/  STL [R1+0x4], RZ ;  /* 0x000004ff01007387 */ /* 0x0005e80000100800 */
[----:B------:R2:W-:Y:S01]  /*29b0*/  STL [R1], RZ ;  /* 0x000000ff01007387 */ /* 0x0005e20000100800 */
[----:B------:R-:W-:Y:S01]  /*29c0*/  QGMMA.64x256x32.F32.E5M2.E5M2 R24, gdesc[UR8], R24, gsb0 ;  /* 0x03e00000081879f3 */ /* 0x000fe20008003818 */
[----:B------:R-:W-:Y:S05]  /*29d0*/  @!P0 BRA `(.L_x_26) ;  /* 0x0000000800808947 */ /* 0x000fea0003800000 */
[----:B------:R-:W-:Y:S02]  /*29e0*/  WARPGROUP.DEPBAR.LE gsb0, 0x0 ;  /* 0x00008000000079c5 */ /* 0x000fe40000010000 */
[----:B------:R-:W-:-:S01]  /*29f0*/  FADD R227, RZ, R122 ;  /* 0x0000007affe37221 */ /* 0x000fc20000000000 */
[----:B------:R-:W-:Y:S01]  /*2a00*/  FADD R226, RZ, R24 ;  /* 0x00000018ffe27221 */ /* 0x000fe20000000000 */
[----:B------:R-:W-:-:S01]  /*2a10*/  FADD R225, RZ, R25 ;  /* 0x00000019ffe17221 */ /* 0x000fc20000000000 */
[----:B------:R-:W-:Y:S01]  /*2a20*/  FADD R224, RZ, R26 ;  /* 0x0000001affe07221 */ /* 0x000fe20000000000 */
[----:B------:R-:W-:-:S01]  /*2a30*/  FADD R223, RZ, R27 ;  /* 0x0000001bffdf7221 */ /* 0x000fc20000000000 */
[----:B------:R0:W-:Y:S01]  /*2a40*/  STL [R1], R227 ;  /* 0x000000e301007387 */ /* 0x0001e20000100800 */
[----:B------:R-:W-:-:S01]  /*2a50*/  FADD R222, RZ, R28 ;  /* 0x0000001cffde7221 */ /* 0x000fc20000000000 */
[----:B------:R-:W-:Y:S01]  /*2a60*/  FADD R221, RZ, R29 ;  /* 0x0000001dffdd7221 */ /* 0x000fe20000000000 */
[----:B------:R-:W-:-:S01]  /*2a70*/  FADD R220, RZ, R30 ;  /* 0x0000001effdc7221 */ /* 0x000fc20000000000 */
[----:B------:R-:W-:Y:S01]  /*2a80*/  FADD R219, RZ, R31 ;  /* 0x0000001fffdb7221 */ /* 0x000fe20000000000 */
[----:B------:R-:W-:-:S01]  /*2a90*/  FADD R218, RZ, R32 ;  /* 0x00000020ffda7221 */ /* 0x000fc20000000000 */
[----:B------:R-:W-:Y:S01]  /*2aa0*/  FADD R217, RZ, R33 ;  /* 0x00000021ffd97221 */ /* 0x000fe20000000000 */
[----:B------:R-:W-:-:S01]  /*2ab0*/  FADD R216, RZ, R34 ;  /* 0x00000022ffd87221 */ /* 0x000fc20000000000 */
[----:B------:R-:W-:Y:S01]  /*2ac0*/  FADD R215, RZ, R35 ;  /* 0x00000023ffd77221 */ /* 0x000fe20000000000 */
[----:B------:R-:W-:-:S01]  /*2ad0*/  FADD R214, RZ, R36 ;  /* 0x00000024ffd67221 */ /* 0x000fc20000000000 */
[----:B0-----:R-:W-:Y:S01]  /*2ae0*/  FADD R227, RZ, R123 ;  /* 0x0000007bffe37221 */ /* 0x001fe20000000000 */
[----:B------:R-:W-:-:S01]  /*2af0*/  FADD R213, RZ, R37 ;  /* 0x00000025ffd57221 */ /* 0x000fc20000000000 */
[----:B------:R-:W-:Y:S01]  /*2b00*/  FADD R212, RZ, R38 ;  /* 0x00000026ffd47221 */ /* 0x000fe20000000000 */
[----:B------:R-:W-:-:S01]  /*2b10*/  FADD R211, RZ, R39 ;  /* 0x00000027ffd37221 */ /* 0x000fc20000000000 */
[----:B------:R-:W-:Y:S01]  /*2b20*/  FADD R210, RZ, R40 ;  /* 0x00000028ffd27221 */ /* 0x000fe20000000000 */
[----:B------:R0:W-:Y:S01]  /*2b30*/  STL [R1+0x4], R227 ;  /* 0x000004e301007387 */ /* 0x0001e20000100800 */
        /* <DEDUP_REMOVED lines=93> */
[----:B------:R-:W-:Y:S01]  /*3110*/  UMOV UR6, URZ ;  /* 0x0000003f00067c82 */ /* 0x000fe20008000000 */
[----:B0-----:R-:W-:-:S05]  /*3120*/  FADD R227, RZ, R130 ;  /* 0x00000082ffe37221 */ /* 0x001fca0000000000 */
[----:B------:R0:W-:Y:S02]  /*3130*/  STL [R1+0x20], R227 ;  /* 0x000020e301007387 */ /* 0x0001e40000100800 */
        /* <DEDUP_REMOVED lines=42> */
.L_x_26:
[----:B------:R-:W-:-:S04]  /*33e0*/  UIADD3 UR19, UR5, 0x1, URZ ;  /* 0x0000000105137890 */ /* 0x000fc8000fffe03f */
[----:B------:R-:W-:-:S04]  /*33f0*/  UISETP.NE.AND UP0, UPT, UR19, 0xb, UPT ;  /* 0x0000000b1300788c */ /* 0x000fc8000bf05270 */
[----:B------:R-:W-:Y:S02]  /*3400*/  USEL UR8, URZ, 0x1, UP0 ;  /* 0x000000013f087887 */ /* 0x000fe40008000000 */
[----:B------:R-:W-:Y:S02]  /*3410*/  USEL UR19, UR19, URZ, UP0 ;  /* 0x0000003f13137287 */ /* 0x000fe40008000000 */
[----:B------:R-:W-:-:S06]  /*3420*/  ULOP3.LUT UR8, UR4, UR8, URZ, 0x3c, !UPT ;  /* 0x0000000804087292 */ /* 0x000fcc000f8e3c3f */
[----:B0-----:R-:W-:Y:S01]  /*3430*/  IMAD.U32 R227, RZ, RZ, UR8 ;  /* 0x00000008ffe37e24 */ /* 0x001fe2000f8e00ff */
[----:B------:R-:W-:-:S06]  /*3440*/  UMOV UR8, 0x1 ;  /* 0x0000000100087882 */ /* 0x000fcc0000000000 */
.L_x_21:
[----:B------:R-:W-:-:S06]  /*3450*/  UISETP.GE.AND UP0, UPT, UR16, 0x1, UPT ;  /* 0x000000011000788c */ /* 0x000fcc000bf06270 */
[----:B------:R-:W-:-:S13]  /*3460*/  PLOP3.LUT P0, PT, PT, PT, UP0, 0x80, 0x0 ;  /* 0x000000000000781c */ /* 0x000fda0003f0f008 */
[----:B------:R-:W-:Y:S05]  /*3470*/  @!P0 BRA `(.L_x_27) ;  /* 0x0000001000a48947 */ /* 0x000fea0003800000 */
[----:B------:R-:W-:Y:S01]  /*3480*/  IMAD.U32 R228, RZ, RZ, UR16 ;  /* 0x00000010ffe47e24 */ /* 0x000fe2000f8e00ff */
[----:B------:R-:W-:Y:S01]  /*3490*/  UMOV UR26, UR5 ;  /* 0x00000005001a7c82 */ /* 0x000fe20008000000 */
[----:B------:R-:W-:-:S05]  /*34a0*/  ULDC UR32, c[0x0][0x50c] ;  /* 0x0001430000207ab9 */ /* 0x000fca0000000800 */
.L_x_35:
[----:B------:R-:W-:-:S06]  /*34b0*/  UISETP.NE.AND UP0, UPT, UR27, 0x3, UPT ;  /* 0x000000031b00788c */ /* 0x000fcc000bf05270 */
[----:B------:R-:W-:-:S13]  /*34c0*/  PLOP3.LUT P1, PT, PT, PT, UP0, 0x80, 0x0 ;  /* 0x000000000000781c */ /* 0x000fda0003f2f008 */
[----:B-1---5:R-:W-:Y:S05]  /*34d0*/  @!P1 BRA `(.L_x_28) ;  /* 0x0000000000049947 */ /* 0x022fea0003800000 */
[----:B------:R-:W-:Y:S01]  /*34e0*/  BPT.TRAP 0x1 ;  /* 0x000000040000795c */ /* 0x000fe20000300000 */
.L_x_28:
[----:B------:R-:W-:Y:S01]  /*34f0*/  ULEA UR9, UR19, UR12, 0x3 ;  /* 0x0000000c13097291 */ /* 0x000fe2000f8e183f */
[----:B------:R-:W-:-:S08]  /*3500*/  SHF.L.U32 R229, R227, 0x1f, RZ ;  /* 0x0000001fe3e57819 */ /* 0x000fd000000006ff */
[----:B------:R0:W1:Y:S01]  /*3510*/  SYNCS.PHASECHK.TRANS64.TRYWAIT P0, [UR9], R229 ;  /* 0x000000e5ff0075a7 */ /* 0x0000620008000149 */
[----:B------:R-:W-:Y:S05]  /*3520*/  @!P1 BRA `(.L_x_29) ;  /* 0x0000000000049947 */ /* 0x000fea0003800000 */
[----:B------:R-:W-:Y:S01]  /*3530*/  BPT.TRAP 0x1 ;  /* 0x000000040000795c */ /* 0x000fe20000300000 */
.L_x_29:
[----:B-1----:R-:W-:Y:S05]  /*3540*/  @P0 BRA `(.L_x_30) ;  /* 0x0000000000080947 */ /* 0x002fea0003800000 */
[----:B------:R-:W1:Y:S02]  /*3550*/  SYNCS.PHASECHK.TRANS64.TRYWAIT P0, [UR9], R229 ;  /* 0x000000e5ff0075a7 */ /* 0x000e640008000149 */
[----:B-1----:R-:W-:Y:S05]  /*3560*/  @!P0 BRA `(.L_x_31) ;  /* 0x000000d0009c8947 */ /* 0x002fea0003800000 */
.L_x_30:
[----:B------:R-:W-:Y:S01]  /*3570*/  UIADD3 UR9, UR12, 0x180, URZ ;  /* 0x000001800c097890 */ /* 0x000fe2000fffe03f */
[----:B------:R-:W-:Y:S01]  /*3580*/  WARPGROUP.ARRIVE ;  /* 0x00000000000079c5 */ /* 0x000fe20000000000 */
[----:B------:R-:W-:Y:S02]  /*3590*/  UIADD3 UR10, UR12, 0xb180, URZ ;  /* 0x0000b1800c0a7890 */ /* 0x000fe4000fffe03f */
[----:B------:R-:W-:Y:S02]  /*35a0*/  UISETP.NE.AND UP0, UPT, UR7, URZ, UPT ;  /* 0x0000003f0700728c */ /* 0x000fe4000bf05270 */
[----:B------:R-:W-:Y:S02]  /*35b0*/  USHF.R.U32.HI UR9, URZ, 0x4, UR9 ;  /* 0x000000043f097899 */ /* 0x000fe40008011609 */
[----:B------:R-:W-:Y:S02]  /*35c0*/  USHF.R.U32.HI UR10, URZ, 0x4, UR10 ;  /* 0x000000043f0a7899 */ /* 0x000fe4000801160a */
[----:B------:R-:W-:-:S02]  /*35d0*/  USEL UR8, UR8, URZ, !UP0 ;  /* 0x0000003f08087287 */ /* 0x000fc4000c000000 */
[----:B------:R-:W-:Y:S02]  /*35e0*/  ULOP3.LUT UR9, UR9, 0x3fff, URZ, 0xc0, !UPT ;  /* 0x00003fff09097892 */ /* 0x000fe4000f8ec03f */
[----:B------:R-:W-:Y:S02]  /*35f0*/  ULOP3.LUT UR10, UR10, 0x3fff, URZ, 0xc0, !UPT ;  /* 0x00003fff0a0a7892 */ /* 0x000fe4000f8ec03f */
[----:B------:R-:W-:Y:S02]  /*3600*/  UISETP.NE.U32.AND UP0, UPT, UR8, URZ, UPT ;  /* 0x0000003f0800728c */ /* 0x000fe4000bf05070 */
[----:B------:R-:W-:Y:S02]  /*3610*/  ULOP3.LUT UR8, UR9, 0x10000, URZ, 0xfc, !UPT ;  /* 0x0001000009087892 */ /* 0x000fe4000f8efc3f */
[----:B------:R-:W-:Y:S02]  /*3620*/  ULOP3.LUT UR10, UR10, 0x10000, URZ, 0xfc, !UPT ;  /* 0x000100000a0a7892 */ /* 0x000fe4000f8efc3f */
[----:B------:R-:W-:-:S02]  /*3630*/  ULEA UR8, UR19, UR8, 0x8 ;  /* 0x0000000813087291 */ /* 0x000fc4000f8e403f */
[----:B------:R-:W-:Y:S01]  /*3640*/  ULEA UR10, UR19, UR10, 0xa ;  /* 0x0000000a130a7291 */ /* 0x000fe2000f8e503f */
[----:B------:R-:W-:Y:S01]  /*3650*/  UMOV UR9, 0x80000020 ;  /* 0x8000002000097882 */ /* 0x000fe20000000000 */
[----:B------:R-:W-:Y:S01]  /*3660*/  UMOV UR11, 0x80000020 ;  /* 0x80000020000b7882 */ /* 0x000fe20000000000 */
[----:B------:R-:W-:-:S06]  /*3670*/  UIADD3 UR6, UR6, 0x2, URZ ;  /* 0x0000000206067890 */ /* 0x000fcc000fffe03f */
[----:B------:R-:W-:Y:S01]  /*3680*/  QGMMA.64x256x32.F32.E5M2.E5M2 R24, gdesc[UR8], R24, UP0 ;  /* 0x03e00000081879f3 */ /* 0x000fe2000bf03818 */
[----:B------:R-:W-:Y:S02]  /*3690*/  UIADD3 UR8, UR8, 0x2, URZ ;  /* 0x0000000208087890 */ /* 0x000fe4000fffe03f */
[----:B------:R-:W-:Y:S01]  /*36a0*/  UIADD3 UR10, UR10, 0x2, URZ ;  /* 0x000000020a0a7890 */ /* 0x000fe2000fffe03f */
[----:B------:R-:W-:Y:S01]  /*36b0*/  UMOV UR9, 0x80000020 ;  /* 0x8000002000097882 */ /* 0x000fe20000000000 */
[----:B------:R-:W-:Y:S01]  /*36c0*/  UMOV UR11, 0x80000020 ;  /* 0x80000020000b7882 */ /* 0x000fe20000000000 */
[----:B------:R-:W-:-:S04]  /*36d0*/  UISETP.NE.AND UP0, UPT, UR6, UR32, UPT ;  /* 0x000000200600728c */ /* 0x000fc8000bf05270 */
[----:B------:R-:W-:-:S06]  /*36e0*/  USEL UR7, URZ, 0x1, UP0 ;  /* 0x000000013f077887 */ /* 0x000fcc0008000000 */
[----:B------:R-:W-:-:S12]  /*36f0*/  ISETP.NE.AND P0, PT, RZ, UR7, PT ;  /* 0x00000007ff007c0c */ /* 0x000fd8000bf05270 */
[----:B------:R-:W-:Y:S03]  /*3700*/  QGMMA.64x256x32.F32.E5M2.E5M2 R24, gdesc[UR8], R24, gsb0 ;  /* 0x03e00000081879f3 */ /* 0x000fe60008003818 */
[----:B------:R-:W-:Y:S02]  /*3710*/  WARPGROUP.DEPBAR.LE gsb0, 0x1 ;  /* 0x00008000000079c5 */ /* 0x000fe40000010100 */
[----:B------:R-:W-:Y:S05]  /*3720*/  @!P0 BRA `(.L_x_32) ;  /* 0x0000000c00808947 */ /* 0x000fea0003800000 */
[----:B------:R-:W-:Y:S02]  /*3730*/  WARPGROUP.DEPBAR.LE gsb0, 0x0 ;  /* 0x00008000000079c5 */ /* 0x000fe40000010000 */
[----:B------:R-:W-:-:S01]  /*3740*/  FADD R226, R24, R226 ;  /* 0x000000e218e27221 */ /* 0x000fc20000000000 */
[----:B------:R-:W-:Y:S01]  /*3750*/  FADD R225, R25, R225 ;  /* 0x000000e119e17221 */ /* 0x000fe20000000000 */
[----:B------:R1:W-:Y:S01]  /*3760*/  STL [R1+0xa4], R227 ;  /* 0x0000a4e301007387 */ /* 0x0003e20000100800 */
[----:B------:R-:W-:-:S01]  /*3770*/  FADD R224, R26, R224 ;  /* 0x000000e01ae07221 */ /* 0x000fc20000000000 */
[----:B------:R-:W-:Y:S01]  /*3780*/  FADD R223, R27, R223 ;  /* 0x000000df1bdf7221 */ /* 0x000fe20000000000 */
[----:B------:R-:W-:-:S01]  /*3790*/  FADD R222, R28, R222 ;  /* 0x000000de1cde7221 */ /* 0x000fc20000000000 */
[----:B------:R-:W-:Y:S01]  /*37a0*/  FADD R221, R29, R221 ;  /* 0x000000dd1ddd7221 */ /* 0x000fe20000000000 */
[----:B-1----:R-:W3:Y:S04]  /*37b0*/  LDL.LU R227, [R1+0x30] ;  /* 0x0000300001e37983 */ /* 0x002ee80000300800 */
[----:B------:R1:W-:Y:S01]  /*37c0*/  STL [R1+0xa8], R226 ;  /* 0x0000a8e201007387 */ /* 0x0003e20000100800 */
[----:B------:R-:W-:-:S01]  /*37d0*/  FADD R220, R30, R220 ;  /* 0x000000dc1edc7221 */ /* 0x000fc20000000000 */
[----:B------:R-:W-:-:S02]  /*37e0*/  FADD R219, R31, R219 ;  /* 0x000000db1fdb7221 */ /* 0x000fc40000000000 */
[----:B-1----:R-:W4:Y:S04]  /*37f0*/  LDL.LU R226, [R1+0x2c] ;  /* 0x00002c0001e27983 */ /* 0x002f280000300800 */
[----:B------:R1:W-:Y:S01]  /*3800*/  STL [R1+0xac], R225 ;  /* 0x0000ace101007387 */ /* 0x0003e20000100800 */
[----:B------:R-:W-:-:S03]  /*3810*/  FADD R218, R32, R218 ;  /* 0x000000da20da7221 */ /* 0x000fc60000000000 */
[----:B-1----:R-:W2:Y:S04]  /*3820*/  LDL.LU R225, [R1+0x28] ;  /* 0x0000280001e17983 */ /* 0x002ea80000300800 */
        /* <DEDUP_REMOVED lines=9> */
[----:B------:R1:W-:Y:S04]  /*38c0*/  STL [R1+0xbc], R221 ;  /* 0x0000bcdd01007387 */ /* 0x0003e80000100800 */
        /* <DEDUP_REMOVED lines=12> */
[----:B-1----:R-:W2:Y:S01]  /*3990*/  LDL.LU R215, [R1] ;  /* 0x0000000001d77983 */ /* 0x002ea20000300800 */
[----:B------:R-:W-:-:S01]  /*39a0*/  FADD R214, R36, R214 ;  /* 0x000000d624d67221 */ /* 0x000fc20000000000 */
[----:B------:R-:W-:Y:S01]  /*39b0*/  FADD R213, R37, R213 ;  /* 0x000000d525d57221 */ /* 0x000fe20000000000 */
[----:B------:R-:W-:-:S01]  /*39c0*/  FADD R212, R38, R212 ;  /* 0x000000d426d47221 */ /* 0x000fc20000000000 */
[----:B------:R-:W-:Y:S01]  /*39d0*/  FADD R211, R39, R211 ;  /* 0x000000d327d37221 */ /* 0x000fe20000000000 */
[----:B------:R-:W-:-:S01]  /*39e0*/  FADD R210, R40, R210 ;  /* 0x000000d228d27221 */ /* 0x000fc20000000000 */
[----:B------:R-:W-:Y:S01]  /*39f0*/  STL [R1+0xd8], R214 ;  /* 0x0000d8d601007387 */ /* 0x000fe20000100800 */
        /* <DEDUP_REMOVED lines=11> */
[----:B------:R1:W-:Y:S01]  /*3ab0*/  STL [R1+0xe4], R211 ;  /* 0x0000e4d301007387 */ /* 0x0003e20000100800 */
[----:B------:R-:W-:-:S01]  /*3ac0*/  FADD R200, R50, R200 ;  /* 0x000000c832c87221 */ /* 0x000fc20000000000 */
[----:B------:R-:W-:Y:S01]  /*3ad0*/  FADD R199, R51, R199 ;  /* 0x000000c733c77221 */ /* 0x000fe20000000000 */
        /* <DEDUP_REMOVED lines=69> */
[----:B-----5:R-:W-:Y:S01]  /*3f30*/  FADD R0, R121, R0 ;  /* 0x0000000079007221 */ /* 0x020fe20000000000 */
[----:B---3--:R-:W-:-:S01]  /*3f40*/  FADD R227, R134, R227 ;  /* 0x000000e386e37221 */ /* 0x008fc20000000000 */
[----:B----4-:R-:W-:Y:S01]  /*3f50*/  FADD R226, R133, R226 ;  /* 0x000000e285e27221 */ /* 0x010fe20000000000 */
[----:B--2---:R-:W-:-:S01]  /*3f60*/  FADD R225, R132, R225 ;  /* 0x000000e184e17221 */ /* 0x004fc20000000000 */
        /* <DEDUP_REMOVED lines=9> */
[----:B------:R-:W-:-:S05]  /*4000*/  FADD R215, R122, R215 ;  /* 0x000000d77ad77221 */ /* 0x000fca0000000000 */
[----:B------:R2:W-:Y:S04]  /*4010*/  STL [R1], R215 ;  /* 0x000000d701007387 */ /* 0x0005e80000100800 */
[----:B------:R3:W-:Y:S04]  /*4020*/  STL [R1+0x4], R216 ;  /* 0x000004d801007387 */ /* 0x0007e80000100800 */
        /* <DEDUP_REMOVED lines=8> */
[----:B-1----:R-:W4:Y:S04]  /*40b0*/  LDL.LU R211, [R1+0x34] ;  /* 0x0000340001d37983 */ /* 0x002f280000300800 */
[----:B------:R1:W-:Y:S04]  /*40c0*/  STL [R1+0x28], R225 ;  /* 0x000028e101007387 */ /* 0x0003e80000100800 */
[----:B------:R-:W4:Y:S04]  /*40d0*/  LDL.LU R212, [R1+0x38] ;  /* 0x0000380001d47983 */ /* 0x000f280000300800 */
[----:B------:R1:W-:Y:S04]  /*40e0*/  STL [R1+0x2c], R226 ;  /* 0x00002ce201007387 */ /* 0x0003e80000100800 */
[----:B------:R-:W4:Y:S04]  /*40f0*/  LDL.LU R213, [R1+0x3c] ;  /* 0x00003c0001d57983 */ /* 0x000f280000300800 */
[----:B------:R1:W-:Y:S04]  /*4100*/  STL [R1+0x30], R227 ;  /* 0x000030e301007387 */ /* 0x0003e80000100800 */
[----:B------:R-:W4:Y:S04]  /*4110*/  LDL.LU R214, [R1+0x40] ;  /* 0x0000400001d67983 */ /* 0x000f280000300800 */
[----:B--2---:R-:W2:Y:S04]  /*4120*/  LDL.LU R215, [R1+0x44] ;  /* 0x0000440001d77983 */ /* 0x004ea80000300800 */
[----:B---3--:R-:W3:Y:S04]  /*4130*/  LDL.LU R216, [R1+0x48] ;  /* 0x0000480001d87983 */ /* 0x008ee80000300800 */
[----:B----4-:R-:W4:Y:S04]  /*4140*/  LDL.LU R217, [R1+0x4c] ;  /* 0x00004c0001d97983 */ /* 0x010f280000300800 */
[----:B0-----:R-:W4:Y:S04]  /*4150*/  LDL.LU R218, [R1+0x50] ;  /* 0x0000500001da7983 */ /* 0x001f280000300800 */
[----:B------:R-:W4:Y:S04]  /*4160*/  LDL.LU R219, [R1+0x54] ;  /* 0x0000540001db7983 */ /* 0x000f280000300800 */
[----:B------:R-:W4:Y:S04]  /*4170*/  LDL.LU R220, [R1+0x58] ;  /* 0x0000580001dc7983 */ /* 0x000f280000300800 */
[----:B------:R-:W4:Y:S04]  /*4180*/  LDL.LU R221, [R1+0x5c] ;  /* 0x00005c0001dd7983 */ /* 0x000f280000300800 */
[----:B------:R-:W4:Y:S04]  /*4190*/  LDL.LU R222, [R1+0x60] ;  /* 0x0000600001de7983 */ /* 0x000f280000300800 */
[----:B------:R-:W4:Y:S04]  /*41a0*/  LDL.LU R223, [R1+0x64] ;  /* 0x0000640001df7983 */ /* 0x000f280000300800 */
[----:B------:R-:W4:Y:S04]  /*41b0*/  LDL.LU R224, [R1+0x68] ;  /* 0x0000680001e07983 */ /* 0x000f280000300800 */
[----:B-1----:R-:W4:Y:S04]  /*41c0*/  LDL.LU R225, [R1+0x6c] ;  /* 0x00006c0001e17983 */ /* 0x002f280000300800 */
[----:B------:R-:W4:Y:S04]  /*41d0*/  LDL.LU R226, [R1+0x70] ;  /* 0x0000700001e27983 */ /* 0x000f280000300800 */
[----:B------:R-:W4:Y:S01]  /*41e0*/  LDL.LU R227, [R1+0x74] ;  /* 0x0000740001e37983 */ /* 0x000f220000300800 */
[----:B------:R-:W-:-:S05]  /*41f0*/  FADD R211, R135, R211 ;  /* 0x000000d387d37221 */ /* 0x000fca0000000000 */
[----:B------:R0:W-:Y:S01]  /*4200*/  STL [R1+0x34], R211 ;  /* 0x000034d301007387 */ /* 0x0001e20000100800 */
[----:B------:R-:W-:-:S03]  /*4210*/  FADD R212, R136, R212 ;  /* 0x000000d488d47221 */ /* 0x000fc60000000000 */
[----:B0-----:R1:W5:Y:S01]  /*4220*/  LDL.LU R211, [R1+0xe4] ;  /* 0x0000e40001d37983 */ /* 0x0013620000300800 */
[----:B------:R-:W-:-:S03]  /*4230*/  FADD R213, R137, R213 ;  /* 0x000000d589d57221 */ /* 0x000fc60000000000 */
[----:B------:R0:W-:Y:S01]  /*4240*/  STL [R1+0x38], R212 ;  /* 0x000038d401007387 */ /* 0x0001e20000100800 */
[----:B------:R-:W-:-:S01]  /*4250*/  FADD R214, R138, R214 ;  /* 0x000000d68ad67221 */ /* 0x000fc20000000000 */
[----:B--2---:R-:W-:Y:S02]  /*4260*/  FADD R215, R139, R215 ;  /* 0x000000d78bd77221 */ /* 0x004fe40000000000 */
[----:B0-----:R1:W5:Y:S01]  /*4270*/  LDL.LU R212, [R1+0xe0] ;  /* 0x0000e00001d47983 */ /* 0x0013620000300800 */
[----:B---3--:R-:W-:-:S03]  /*4280*/  FADD R216, R140, R216 ;  /* 0x000000d88cd87221 */ /* 0x008fc60000000000 */
[----:B------:R0:W-:Y:S01]  /*4290*/  STL [R1+0x3c], R213 ;  /* 0x00003cd501007387 */ /* 0x0001e20000100800 */
[----:B----4-:R-:W-:-:S03]  /*42a0*/  FADD R217, R141, R217 ;  /* 0x000000d98dd97221 */ /* 0x010fc60000000000 */
[----:B0-----:R1:W5:Y:S01]  /*42b0*/  LDL.LU R213, [R1+0xdc] ;  /* 0x0000dc0001d57983 */ /* 0x0013620000300800 */
[----:B------:R-:W-:-:S03]  /*42c0*/  FADD R218, R142, R218 ;  /* 0x000000da8eda7221 */ /* 0x000fc60000000000 */
[----:B------:R0:W-:Y:S01]  /*42d0*/  STL [R1+0x40], R214 ;  /* 0x000040d601007387 */ /* 0x0001e20000100800 */
[----:B------:R-:W-:-:S01]  /*42e0*/  FADD R219, R143, R219 ;  /* 0x000000db8fdb7221 */ /* 0x000fc20000000000 */
[----:B------:R-:W-:Y:S02]  /*42f0*/  FADD R220, R144, R220 ;  /* 0x000000dc90dc7221 */ /* 0x000fe40000000000 */
[----:B0-----:R1:W5:Y:S04]  /*4300*/  LDL.LU R214, [R1+0xd8] ;  /* 0x0000d80001d67983 */ /* 0x0013680000300800 */
[----:B------:R0:W-:Y:S01]  /*4310*/  STL [R1+0x44], R215 ;  /* 0x000044d701007387 */ /* 0x0001e20000100800 */
[----:B------:R-:W-:-:S01]  /*4320*/  FADD R221, R145, R221 ;  /* 0x000000dd91dd7221 */ /* 0x000fc20000000000 */
[----:B------:R-:W-:-:S02]  /*4330*/  FADD R222, R146, R222 ;  /* 0x000000de92de7221 */ /* 0x000fc40000000000 */
[----:B0-----:R1:W5:Y:S04]  /*4340*/  LDL.LU R215, [R1+0xd4] ;  /* 0x0000d40001d77983 */ /* 0x0013680000300800 */
[----:B------:R0:W-:Y:S01]  /*4350*/  STL [R1+0x48], R216 ;  /* 0x000048d801007387 */ /* 0x0001e20000100800 */
[----:B------:R-:W-:-:S03]  /*4360*/  FADD R223, R147, R223 ;  /* 0x000000df93df7221 */ /* 0x000fc60000000000 */
        /* <DEDUP_REMOVED lines=13> */
[----:B------:R0:W-:Y:S04]  /*4440*/  STL [R1+0x5c], R221 ;  /* 0x00005cdd01007387 */ /* 0x0001e80000100800 */
        /* <DEDUP_REMOVED lines=12> */
[----:B0-----:R1:W5:Y:S01]  /*4510*/  LDL.LU R227, [R1+0xa4] ;  /* 0x0000a40001e37983 */ /* 0x0013620000300800 */
[----:B------:R-:W-:-:S05]  /*4520*/  UMOV UR6, URZ ;  /* 0x0000003f00067c82 */ /* 0x000fca0008000000 */
.L_x_32:
[----:B------:R-:W-:Y:S05]  /*4530*/  @!P1 BRA `(.L_x_33) ;  /* 0x0000000000049947 */ /* 0x000fea0003800000 */
[----:B------:R-:W-:Y:S01]  /*4540*/  BPT.TRAP 0x1 ;  /* 0x000000040000795c */ /* 0x000fe20000300000 */
.L_x_33:
[----:B------:R3:W-:Y:S04]  /*4550*/  STL [R1+0xa8], R2 ;  /* 0x0000a80201007387 */ /* 0x0007e80000100800 */
[----:B---3--:R-:W3:Y:S04]  /*4560*/  LDL R2, [R1+0x78] ;  /* 0x0000780001027983 */ /* 0x008ee80000100800 */
[----:B-----5:R4:W-:Y:S04]  /*4570*/  STL [R1+0xa4], R0 ;  /* 0x0000a40001007387 */ /* 0x0209e80000100800 */
[----:B----4-:R-:W4:Y:S01]  /*4580*/  LDL R0, [R1+0x80] ;  /* 0x0000800001007983 */ /* 0x010f220000100800 */
[----:B0-----:R-:W-:Y:S01]  /*4590*/  IMAD.U32 R229, RZ, RZ, UR26 ;  /* 0x0000001affe57e24 */ /* 0x001fe2000f8e00ff */
[----:B---3--:R-:W-:-:S02]  /*45a0*/  ISETP.NE.AND P0, PT, R2, RZ, PT ;  /* 0x000000ff0200720c */ /* 0x008fc40003f05270 */
[----:B------:R0:W5:Y:S11]  /*45b0*/  LDL.LU R2, [R1+0xa8] ;  /* 0x0000a80001027983 */ /* 0x0001760000300800 */
[----:B------:R-:W-:-:S05]  /*45c0*/  @P0 LEA R229, R229, UR12, 0x3 ;  /* 0x0000000ce5e50c11 */ /* 0x000fca000f8e18ff */
[----:B------:R-:W-:-:S05]  /*45d0*/  @P0 VIADD R229, R229, 0x58 ;  /* 0x00000058e5e50836 */ /* 0x000fca0000000000 */
[----:B----4-:R-:W-:Y:S02]  /*45e0*/  @P0 PRMT R229, R0, 0x654, R229 ;  /* 0x0000065400e50816 */ /* 0x010fe400000000e5 */
[----:B------:R0:W5:Y:S01]  /*45f0*/  LDL.LU R0, [R1+0xa4] ;  /* 0x0000a40001007983 */ /* 0x0001620000300800 */
[----:B------:R-:W-:Y:S01]  /*4600*/  UISETP.GT.U32.AND UP0, UPT, UR13, 0x1, UPT ;  /* 0x000000010d00788c */ /* 0x000fe2000bf04070 */
[----:B------:R0:W-:Y:S05]  /*4610*/  @P0 SYNCS.ARRIVE.TRANS64.RED.A1T0 RZ, [R229+URZ], RZ ;  /* 0x000000ffe5ff09a7 */ /* 0x0001ea000810043f */
[----:B------:R-:W-:-:S13]  /*4620*/  PLOP3.LUT P0, PT, PT, PT, UP0, 0x80, 0x0 ;  /* 0x000000000000781c */ /* 0x000fda0003f0f008 */
[----:B0-----:R-:W-:Y:S05]  /*4630*/  @P0 BRA `(.L_x_34) ;  /* 0x0000000000040947 */ /* 0x001fea0003800000 */
[----:B------:R-:W-:Y:S01]  /*4640*/  BPT.TRAP 0x1 ;  /* 0x000000040000795c */ /* 0x000fe20000300000 */
.L_x_34:
[----:B------:R-:W-:Y:S01]  /*4650*/  UIADD3 UR19, UR19, 0x1, URZ ;  /* 0x0000000113137890 */ /* 0x000fe2000fffe03f */
[C---:B------:R-:W-:Y:S01]  /*4660*/  ISETP.GT.AND P0, PT, R228.reuse, 0x1, PT ;  /* 0x00000001e400780c */ /* 0x040fe20003f04270 */
[----:B------:R-:W-:Y:S01]  /*4670*/  UIADD3 UR26, UR26, 0x1, URZ ;  /* 0x000000011a1a7890 */ /* 0x000fe2000fffe03f */
[----:B------:R-:W-:Y:S01]  /*4680*/  VIADD R228, R228, 0xffffffff ;  /* 0xffffffffe4e47836 */ /* 0x000fe20000000000 */
[----:B------:R-:W-:Y:S02]  /*4690*/  UISETP.NE.AND UP0, UPT, UR19, 0xb, UPT ;  /* 0x0000000b1300788c */ /* 0x000fe4000bf05270 */
[----:B------:R-:W-:Y:S02]  /*46a0*/  UISETP.NE.AND UP1, UPT, UR26, 0xb, UPT ;  /* 0x0000000b1a00788c */ /* 0x000fe4000bf25270 */
[----:B------:R-:W-:Y:S02]  /*46b0*/  USEL UR8, URZ, 0x1, UP0 ;  /* 0x000000013f087887 */ /* 0x000fe40008000000 */
[----:B------:R-:W-:-:S02]  /*46c0*/  USEL UR19, UR19, URZ, UP0 ;  /* 0x0000003f13137287 */ /* 0x000fc40008000000 */
[----:B------:R-:W-:Y:S02]  /*46d0*/  USEL UR26, UR26, URZ, UP1 ;  /* 0x0000003f1a1a7287 */ /* 0x000fe40008800000 */
[----:B------:R-:W-:Y:S01]  /*46e0*/  LOP3.LUT R227, R227, UR8, RZ, 0x3c, !PT ;  /* 0x00000008e3e37c12 */ /* 0x000fe2000f8e3cff */
[----:B------:R-:W-:Y:S01]  /*46f0*/  UMOV UR8, 0x1 ;  /* 0x0000000100087882 */ /* 0x000fe20000000000 */
[----:B------:R-:W-:Y:S08]  /*4700*/  @P0 BRA `(.L_x_35) ;  /* 0xffffffec00680947 */ /* 0x000ff0000383ffff */
.L_x_27:
[----:B------:R-:W-:-:S04]  /*4710*/  UISETP.NE.AND UP0, UPT, UR6, URZ, UPT ;  /* 0x0000003f0600728c */ /* 0x000fc8000bf05270 */
[----:B------:R-:W-:-:S06]  /*4720*/  USEL UR6, URZ, 0x1, !UP0 ;  /* 0x000000013f067887 */ /* 0x000fcc000c000000 */
[----:B------:R-:W-:-:S13]  /*4730*/  ISETP.NE.AND P0, PT, RZ, UR6, PT ;  /* 0x00000006ff007c0c */ /* 0x000fda000bf05270 */
[----:B------:R-:W-:Y:S05]  /*4740*/  @!P0 BRA `(.L_x_36) ;  /* 0x0000000c00dc8947 */ /* 0x000fea0003800000 */
[----:B------:R-:W3:Y:S04]  /*4750*/  LDL.LU R227, [R1+0x74] ;  /* 0x0000740001e37983 */ /* 0x000ee80000300800 */
[----:B---3--:R0:W-:Y:S04]  /*4760*/  STL [R1+0xa4], R227 ;  /* 0x0000a4e301007387 */ /* 0x0081e80000100800 */
[----:B0-----:R-:W3:Y:S04]  /*4770*/  LDL.LU R227, [R1+0x70] ;  /* 0x0000700001e37983 */ /* 0x001ee80000300800 */
        /* <DEDUP_REMOVED lines=55> */
[----:B0-----:R-:W3:Y:S01]  /*4af0*/  LDL.LU R227, [R1] ;  /* 0x0000000001e37983 */ /* 0x001ee20000300800 */
[----:B------:R-:W-:-:S02]  /*4b00*/  WARPGROUP.DEPBAR.LE gsb0, 0x0 ;  /* 0x00008000000079c5 */ /* 0x000fc40000010000 */
[----:B------:R-:W-:Y:S01]  /*4b10*/  FADD R226, R24, R226 ;  /* 0x000000e218e27221 */ /* 0x000fe20000000000 */
        /* <DEDUP_REMOVED lines=95> */
[----:B-----5:R-:W-:Y:S01]  /*5110*/  FADD R2, R120, R2 ;  /* 0x0000000278027221 */ /* 0x020fe20000000000 */
[----:B------:R-:W-:Y:S01]  /*5120*/  FADD R0, R121, R0 ;  /* 0x0000000079007221 */ /* 0x000fe20000000000 */
[----:B---3--:R-:W-:-:S05]  /*5130*/  FADD R227, R122, R227 ;  /* 0x000000e37ae37221 */ /* 0x008fca0000000000 */
[----:B------:R0:W-:Y:S04]  /*5140*/  STL [R1], R227 ;  /* 0x000000e301007387 */ /* 0x0001e80000100800 */
[----:B0-----:R-:W3:Y:S02]  /*5150*/  LDL.LU R227, [R1+0x114] ;  /* 0x0001140001e37983 */ /* 0x001ee40000300800 */
[----:B---3--:R-:W-:-:S05]  /*5160*/  FADD R227, R123, R227 ;  /* 0x000000e37be37221 */ /* 0x008fca0000000000 */
[----:B------:R0:W-:Y:S04]  /*5170*/  STL [R1+0x4], R227 ;  /* 0x000004e301007387 */ /* 0x0001e80000100800 */
        /* <DEDUP_REMOVED lines=83> */
[----:B------:R0:W-:Y:S02]  /*56b0*/  STL [R1+0x74], R227 ;  /* 0x000074e301007387 */ /* 0x0001e40000100800 */
.L_x_36:
[----:B0-----:R-:W-:-:S04]  /*56c0*/  IMAD.U32 R227, RZ, RZ, UR31 ;  /* 0x0000001fffe37e24 */ /* 0x001fc8000f8e00ff */
[----:B------:R0:W-:Y:S01]  /*56d0*/  SYNCS.ARRIVE.TRANS64.A1T0 RZ, [R227+UR29], RZ ;  /* 0x000000ffe3ff79a7 */ /* 0x0001e2000810001d */
[----:B------:R-:W-:Y:S02]  /*56e0*/  WARPGROUP.DEPBAR.LE gsb0, 0x0 ;  /* 0x00008000000079c5 */ /* 0x000fe40000010000 */
[----:B------:R-:W3:Y:S02]  /*56f0*/  LDC R24, c[0x0][0x28c] ;  /* 0x0000a300ff187b82 */ /* 0x000ee40000000800 */
[----:B---3--:R-:W-:-:S13]  /*5700*/  ISETP.GE.AND P0, PT, R24, 0x1, PT ;  /* 0x000000011800780c */ /* 0x008fda0003f06270 */
[----:B0-----:R-:W-:Y:S05]  /*5710*/  @!P0 BRA `(.L_x_37) ;  /* 0x0000000000608947 */ /* 0x001fea0003800000 */
[----:B------:R-:W-:-:S06]  /*5720*/  UISETP.NE.AND UP0, UPT, UR27, 0x3, UPT ;  /* 0x000000031b00788c */ /* 0x000fcc000bf05270 */
[----:B------:R-:W-:-:S13]  /*5730*/  PLOP3.LUT P0, PT, PT, PT, UP0, 0x80, 0x0 ;  /* 0x000000000000781c */ /* 0x000fda0003f0f008 */
[----:B------:R-:W-:Y:S05]  /*5740*/  @!P0 BRA `(.L_x_38) ;  /* 0x0000000000048947 */ /* 0x000fea0003800000 */
[----:B------:R-:W-:Y:S01]  /*5750*/  BPT.TRAP 0x1 ;  /* 0x000000040000795c */ /* 0x000fe20000300000 */
.L_x_38:
[----:B-----5:R0:W-:Y:S04]  /*5760*/  STL [R1+0xa4], R0 ;  /* 0x0000a40001007387 */ /* 0x0201e80000100800 */
[----:B------:R-:W3:Y:S04]  /*5770*/  LDL R227, [R1+0x80] ;  /* 0x0000800001e37983 */ /* 0x000ee80000100800 */
[----:B0-----:R-:W4:Y:S02]  /*5780*/  LDL R0, [R1+0x78] ;  /* 0x0000780001007983 */ /* 0x001f240000100800 */
[----:B----4-:R-:W-:-:S02]  /*5790*/  ISETP.NE.AND P0, PT, R0, RZ, PT ;  /* 0x000000ff0000720c */ /* 0x010fc40003f05270 */
[----:B------:R0:W5:Y:S11]  /*57a0*/  LDL.LU R0, [R1+0xa4] ;  /* 0x0000a40001007983 */ /* 0x0001760000300800 */
[----:B------:R-:W-:-:S05]  /*57b0*/  VOTEU.ANY UP0, P0 ;  /* 0x00000000003f7886 */ /* 0x000fca0000000100 */
[----:B------:R-:W-:-:S06]  /*57c0*/  @UP0 UIADD3 UR6, UR16, UR5, URZ ;  /* 0x0000000510060290 */ /* 0x000fcc000fffe03f */
[----:B------:R-:W-:-:S04]  /*57d0*/  IMAD.U32 R24, RZ, RZ, UR6 ;  /* 0x00000006ff187e24 */ /* 0x000fc8000f8e00ff */
[----:B------:R-:W-:-:S04]  /*57e0*/  @P0 IMAD.WIDE.U32 R24, R24, -0x45d1745d, RZ ;  /* 0xba2e8ba318180825 */ /* 0x000fc800078e00ff */
[----:B------:R-:W-:Y:S01]  /*57f0*/  IMAD.U32 R27, RZ, RZ, UR6 ;  /* 0x00000006ff1b7e24 */ /* 0x000fe2000f8e00ff */
[----:B------:R-:W-:-:S05]  /*5800*/  @P0 SHF.R.U32.HI R24, RZ, 0x3, R25 ;  /* 0x00000003ff180819 */ /* 0x000fca0000011619 */
[----:B------:R-:W-:-:S05]  /*5810*/  @P0 IMAD R24, R24, -0xb, R27 ;  /* 0xfffffff518180824 */ /* 0x000fca00078e021b */
[----:B------:R-:W-:Y:S01]  /*5820*/  @P0 LEA R24, R24, UR12, 0x3 ;  /* 0x0000000c18180c11 */ /* 0x000fe2000f8e18ff */
[----:B------:R-:W-:-:S04]  /*5830*/  UISETP.GT.U32.AND UP0, UPT, UR13, 0x1, UPT ;  /* 0x000000010d00788c */ /* 0x000fc8000bf04070 */
[----:B------:R-:W-:-:S05]  /*5840*/  @P0 VIADD R24, R24, 0x58 ;  /* 0x0000005818180836 */ /* 0x000fca0000000000 */
[----:B---3--:R-:W-:-:S04]  /*5850*/  @P0 PRMT R24, R227, 0x654, R24 ;  /* 0x00000654e3180816 */ /* 0x008fc80000000018 */
[----:B------:R0:W-:Y:S01]  /*5860*/  @P0 SYNCS.ARRIVE.TRANS64.RED.A1T0 RZ, [R24+URZ], RZ ;  /* 0x000000ff18ff09a7 */ /* 0x0001e2000810043f */
[----:B------:R-:W-:-:S13]  /*5870*/  PLOP3.LUT P0, PT, PT, PT, UP0, 0x80, 0x0 ;  /* 0x000000000000781c */ /* 0x000fda0003f0f008 */
[----:B0-----:R-:W-:Y:S05]  /*5880*/  @P0 BRA `(.L_x_37) ;  /* 0x0000000000040947 */ /* 0x001fea0003800000 */
[----:B------:R-:W-:Y:S01]  /*5890*/  BPT.TRAP 0x1 ;  /* 0x000000040000795c */ /* 0x000fe20000300000 */
.L_x_37:
[----:B------:R-:W0:Y:S01]  /*58a0*/  S2R R25, SR_TID.X ;  /* 0x0000000000197919 */ /* 0x000e220000002100 */
[----:B------:R-:W-:Y:S01]  /*58b0*/  IMAD.U32 R24, RZ, RZ, UR30 ;  /* 0x0000001eff187e24 */ /* 0x000fe2000f8e00ff */
[----:B------:R-:W-:Y:S01]  /*58c0*/  UIADD3 UR5, UR28, UR5, URZ ;  /* 0x000000051c057290 */ /* 0x000fe2000fffe03f */
[----:B------:R-:W3:Y:S01]  /*58d0*/  LDC R35, c[0x0][0x288] ;  /* 0x0000a200ff237b82 */ /* 0x000ee20000000800 */
[----:B------:R-:W-:Y:S02]  /*58e0*/  UISETP.GE.U32.AND UP1, UPT, UR28, 0xb, UPT ;  /* 0x0000000b1c00788c */ /* 0x000fe4000bf26070 */
[----:B------:R-:W-:Y:S01]  /*58f0*/  SHF.L.U32 R24, R24, 0x1f, RZ ;  /* 0x0000001f18187819 */ /* 0x000fe200000006ff */
[----:B------:R-:W-:Y:S02]  /*5900*/  UISETP.GT.U32.AND UP0, UPT, UR5, 0xa, UPT ;  /* 0x0000000a0500788c */ /* 0x000fe4000bf04070 */
[----:B------:R-:W-:Y:S01]  /*5910*/  UIMAD.WIDE.U32 UR6, UR5, -0x45d1745d, URZ ;  /* 0xba2e8ba3050678a5 */ /* 0x000fe2000f8e003f */
[----:B------:R-:W4:Y:S01]  /*5920*/  SYNCS.PHASECHK.TRANS64.TRYWAIT P0, [UR17+0x8], R24 ;  /* 0x00000818ff0075a7 */ /* 0x000f220008000151 */
[----:B------:R-:W-:-:S02]  /*5930*/  UISETP.LT.U32.AND UP0, UPT, UR28, 0xb, UP0 ;  /* 0x0000000b1c00788c */ /* 0x000fc40008701070 */
[----:B------:R-:W-:Y:S02]  /*5940*/  USHF.R.U32.HI UR6, URZ, 0x3, UR7 ;  /* 0x000000033f067899 */ /* 0x000fe40008011607 */
[----:B------:R-:W-:Y:S02]  /*5950*/  USEL UR8, URZ, 0x1, !UP0 ;  /* 0x000000013f087887 */ /* 0x000fe4000c000000 */
[----:B------:R-:W-:Y:S02]  /*5960*/  UIMAD UR5, UR6, -0xb, UR5 ;  /* 0xfffffff5060578a4 */ /* 0x000fe4000f8e0205 */
[----:B------:R-:W-:-:S04]  /*5970*/  ULOP3.LUT UR4, UR4, UR8, URZ, 0x3c, !UPT ;  /* 0x0000000804047292 */ /* 0x000fc8000f8e3c3f */
[----:B------:R-:W-:Y:S01]  /*5980*/  @UP1 ULOP3.LUT UR4, UR4, 0x1, UR6, 0x78, !UPT ;  /* 0x0000000104041892 */ /* 0x000fe2000f8e7806 */
[----:B0-----:R-:W-:-:S04]  /*5990*/  SHF.R.S32.HI R26, RZ, 0x1f, R25 ;  /* 0x0000001fff1a7819 */ /* 0x001fc80000011419 */
[----:B------:R-:W-:-:S04]  /*59a0*/  LEA.HI R26, R26, R25, RZ, 0x7 ;  /* 0x000000191a1a7211 */ /* 0x000fc800078f38ff */
[----:B------:R-:W-:-:S05]  /*59b0*/  LOP3.LUT R26, R26, 0xffffff80, RZ, 0xc0, !PT ;  /* 0xffffff801a1a7812 */ /* 0x000fca00078ec0ff */
[----:B------:R-:W-:-:S05]  /*59c0*/  IMAD.IADD R26, R25, 0x1, -R26 ;  /* 0x00000001191a7824 */ /* 0x000fca00078e0a1a */
[----:B------:R-:W-:-:S04]  /*59d0*/  SHF.R.S32.HI R25, RZ, 0x1f, R26 ;  /* 0x0000001fff197819 */ /* 0x000fc8000001141a */
[----:B------:R-:W-:-:S04]  /*59e0*/  LEA.HI R25, R25, R26, RZ, 0x2 ;  /* 0x0000001a19197211 */ /* 0x000fc800078f10ff */
[----:B------:R-:W-:-:S05]  /*59f0*/  LOP3.LUT R25, R25, 0xfffffffc, RZ, 0xc0, !PT ;  /* 0xfffffffc19197812 */ /* 0x000fca00078ec0ff */
[----:B------:R-:W-:-:S04]  /*5a00*/  IMAD.IADD R40, R26, 0x1, -R25 ;  /* 0x000000011a287824 */ /* 0x000fc800078e0a19 */
[----:B------:R-:W-:Y:S01]  /*5a10*/  IMAD.SHL.U32 R32, R40, 0x2, RZ ;  /* 0x0000000228207824 */ /* 0x000fe200078e00ff */
[----:B---34-:R-:W-:Y:S06]  /*5a20*/  @!P0 BRA `(.L_x_39) ;  /* 0x000000ac008c8947 */ /* 0x018fec0003800000 */
.L_x_332:
[----:B-----5:R3:W-:Y:S01]  /*5a30*/  STL [R1+0xa8], R2 ;  /* 0x0000a80201007387 */ /* 0x0207e20000100800 */
[----:B------:R-:W-:Y:S01]  /*5a40*/  ULDC UR8, c[0x0][0x284] ;  /* 0x0000a10000087ab9 */ /* 0x000fe20000000800 */
[----:B------:R-:W-:Y:S01]  /*5a50*/  SHF.R.S32.HI R33, RZ, 0x1f, R32 ;  /* 0x0000001fff217819 */ /* 0x000fe20000011420 */
[----:B------:R-:W-:Y:S01]  /*5a60*/  ULDC.64 UR6, c[0x0][0x5d0] ;  /* 0x0001740000067ab9 */ /* 0x000fe20000000a00 */
[----:B---3--:R-:W3:Y:S04]  /*5a70*/  LDL.LU R2, [R1+0x90] ;  /* 0x0000900001027983 */ /* 0x008ee80000300800 */
[----:B------:R4:W-:Y:S04]  /*5a80*/  STL [R1+0xa4], R0 ;  /* 0x0000a40001007387 */ /* 0x0009e80000100800 */
[----:B------:R-:W2:Y:S04]  /*5a90*/  LDL R227, [R1+0x7c] ;  /* 0x00007c0001e37983 */ /* 0x000ea80000100800 */
[----:B----4-:R-:W4:Y:S01]  /*5aa0*/  LDL R0, [R1+0x8c] ;  /* 0x00008c0001007983 */ /* 0x010f220000100800 */
[----:B---3--:R-:W-:-:S03]  /*5ab0*/  IMAD.SHL.U32 R37, R2, 0x100, RZ ;  /* 0x0000010002257824 */ /* 0x008fc600078e00ff */
[----:B------:R3:W5:Y:S01]  /*5ac0*/  LDL.LU R2, [R1+0xa8] ;  /* 0x0000a80001027983 */ /* 0x0007620000300800 */
[----:B----4-:R-:W-:-:S03]  /*5ad0*/  IMAD.SHL.U32 R34, R0, 0x40, RZ ;  /* 0x0000004000227824 */ /* 0x010fc600078e00ff */
[----:B------:R3:W5:Y:S02]  /*5ae0*/  LDL.LU R0, [R1+0xa4] ;  /* 0x0000a40001007983 */ /* 0x0007640000300800 */
[----:B------:R-:W-:Y:S02]  /*5af0*/  ISETP.GE.AND P0, PT, R34, UR8, PT ;  /* 0x0000000822007c0c */ /* 0x000fe4000bf06270 */
[----:B--2---:R-:W-:Y:S02]  /*5b00*/  SHF.R.S32.HI R38, RZ, 0x1f, R227 ;  /* 0x0000001fff267819 */ /* 0x004fe400000114e3 */
[----:B------:R-:W-:Y:S01]  /*5b10*/  ISETP.GE.OR P0, PT, R37, R35, P0 ;  /* 0x000000232500720c */ /* 0x000fe20000706670 */
[----:B0-----:R-:W-:-:S04]  /*5b20*/  IMAD.WIDE.U32 R24, R227, UR6, R32 ;  /* 0x00000006e3187c25 */ /* 0x001fc8000f8e0020 */
[----:B------:R-:W-:Y:S01]  /*5b30*/  IMAD R26, R38, UR6, RZ ;  /* 0x00000006261a7c24 */ /* 0x000fe2000f8e02ff */
[----:B------:R-:W-:Y:S02]  /*5b40*/  SHF.R.S32.HI R36, RZ, 0x1f, R37 ;  /* 0x0000001fff247819 */ /* 0x000fe40000011425 */
[----:B------:R-:W-:Y:S01]  /*5b50*/  IADD3 R24, P1, R37, R24, RZ ;  /* 0x0000001825187210 */ /* 0x000fe20007f3e0ff */
[----:B------:R-:W-:-:S05]  /*5b60*/  IMAD R27, R227, UR7, R26 ;  /* 0x00000007e31b7c24 */ /* 0x000fca000f8e021a */
[----:B------:R-:W-:Y:S01]  /*5b70*/  IADD3.X R25, R36, R25, R27, P1, !PT ;  /* 0x0000001924197210 */ /* 0x000fe20000ffe41b */
[----:B---3--:R-:W-:Y:S06]  /*5b80*/  @P0 BRA `(.L_x_40) ;  /* 0x0000008c00cc0947 */ /* 0x008fec0003800000 */
[----:B------:R0:W-:Y:S01]  /*5b90*/  STL.64 [R1+0xb0], R4 ;  /* 0x0000b00401007387 */ /* 0x0001e20000100a00 */
[----:B------:R-:W2:Y:S01]  /*5ba0*/  LDC.64 R28, c[0x0][0x5c8] ;  /* 0x00017200ff1c7b82 */ /* 0x000ea20000000a00 */
[----:B------:R-:W-:Y:S02]  /*5bb0*/  ULDC.64 UR6, c[0x0][0x5c0] ;  /* 0x0001700000067ab9 */ /* 0x000fe40000000a00 */
[----:B0-----:R-:W3:Y:S04]  /*5bc0*/  LDL.64 R4, [R1+0x98] ;  /* 0x0000980001047983 */ /* 0x001ee80000100a00 */
[----:B-----5:R0:W-:Y:S04]  /*5bd0*/  STL [R1+0xa8], R2 ;  /* 0x0000a80201007387 */ /* 0x0201e80000100800 */
[----:B0-----:R-:W3:Y:S04]  /*5be0*/  LDL.LU R2, [R1+0x8c] ;  /* 0x00008c0001027983 */ /* 0x001ee80000300800 */
[----:B------:R0:W-:Y:S04]  /*5bf0*/  STL [R1+0xa4], R0 ;  /* 0x0000a40001007387 */ /* 0x0001e80000100800 */
[----:B0-----:R-:W4:Y:S01]  /*5c00*/  LDL R0, [R1+0x94] ;  /* 0x0000940001007983 */ /* 0x001f220000100800 */
[----:B---3--:R-:W-:-:S03]  /*5c10*/  IMAD.WIDE R30, R2, 0x40, R4 ;  /* 0x00000040021e7825 */ /* 0x008fc600078e0204 */
[----:B------:R0:W5:Y:S04]  /*5c20*/  LDL.LU.64 R4, [R1+0xb0] ;  /* 0x0000b00001047983 */ /* 0x0001680000300a00 */
[----:B------:R0:W5:Y:S01]  /*5c30*/  LDL.LU R2, [R1+0xa8] ;  /* 0x0000a80001027983 */ /* 0x0001620000300800 */
[-C--:B--2---:R-:W-:Y:S02]  /*5c40*/  IMAD R26, R31, R28.reuse, RZ ;  /* 0x0000001c1f1a7224 */ /* 0x084fe400078e02ff */
[----:B------:R-:W-:-:S04]  /*5c50*/  IMAD.WIDE.U32 R24, R30, R28, R24 ;  /* 0x0000001c1e187225 */ /* 0x000fc800078e0018 */
[----:B------:R-:W-:Y:S01]  /*5c60*/  IMAD R27, R30, R29, R26 ;  /* 0x0000001d1e1b7224 */ /* 0x000fe200078e021a */
[----:B------:R-:W-:Y:S01]  /*5c70*/  LEA R26, P0, R28, R24, 0x3 ;  /* 0x000000181c1a7211 */ /* 0x000fe200078018ff */
[----:B----4-:R-:W-:Y:S01]  /*5c80*/  IMAD.IADD R39, R0, 0x1, -R34 ;  /* 0x0000000100277824 */ /* 0x010fe200078e0a22 */
[----:B------:R-:W-:Y:S01]  /*5c90*/  IADD3 R24, P1, R24, UR6, RZ ;  /* 0x0000000618187c10 */ /* 0x000fe2000ff3e0ff */
[----:B------:R0:W5:Y:S01]  /*5ca0*/  LDL.LU R0, [R1+0xa4] ;  /* 0x0000a40001007983 */ /* 0x0001620000300800 */
[----:B------:R-:W-:Y:S01]  /*5cb0*/  IMAD.IADD R27, R25, 0x1, R27 ;  /* 0x00000001191b7824 */ /* 0x000fe200078e021b */
[----:B------:R-:W-:-:S04]  /*5cc0*/  IADD3 R26, P3, R26, UR6, RZ ;  /* 0x000000061a1a7c10 */ /* 0x000fc8000ff7e0ff */
[----:B------:R-:W-:Y:S01]  /*5cd0*/  LEA.HI.X R29, R28, R27, R29, 0x3, P0 ;  /* 0x0000001b1c1d7211 */ /* 0x000fe200000f1c1d */
[----:B------:R-:W-:Y:S01]  /*5ce0*/  IMAD R28, R40, -0x2, R35 ;  /* 0xfffffffe281c7824 */ /* 0x000fe200078e0223 */
[----:B------:R-:W-:Y:S01]  /*5cf0*/  FSETP.NEU.AND P0, PT, RZ, UR25, PT ;  /* 0x00000019ff007c0b */ /* 0x000fe2000bf0d000 */
[----:B------:R-:W-:Y:S01]  /*5d00*/  BSSY B0, `(.L_x_40) ;  /* 0x00008db000007945 */ /* 0x000fe20003800000 */
[----:B------:R-:W-:Y:S02]  /*5d10*/  IADD3.X R25, R27, UR7, RZ, P1, !PT ;  /* 0x000000071b197c10 */ /* 0x000fe40008ffe4ff */
[----:B------:R-:W-:Y:S01]  /*5d20*/  IADD3.X R27, R29, UR7, RZ, P3, !PT ;  /* 0x000000071d1b7c10 */ /* 0x000fe20009ffe4ff */
[----:B------:R-:W-:-:S08]  /*5d30*/  IMAD.IADD R34, R28, 0x1, -R37 ;  /* 0x000000011c227824 */ /* 0x000fd000078e0a25 */
[----:B0-----:R-:W-:Y:S05]  /*5d40*/  @!P0 BRA `(.L_x_41) ;  /* 0x0000006800d88947 */ /* 0x001fea0003800000 */
[----:B------:R-:W-:Y:S01]  /*5d50*/  ULDC.64 UR6, c[0x0][0x5b8] ;  /* 0x00016e0000067ab9 */ /* 0x000fe20000000a00 */
[----:B------:R-:W-:Y:S01]  /*5d60*/  ULDC.64 UR8, c[0x0][0x5a8] ;  /* 0x00016a0000087ab9 */ /* 0x000fe20000000a00 */
[----:B------:R-:W-:Y:S01]  /*5d70*/  IMAD.WIDE.U32 R32, R227, UR6, R32 ;  /* 0x00000006e3207c25 */ /* 0x000fe2000f8e0020 */
[----:B------:R-:W-:Y:S03]  /*5d80*/  BSSY B1, `(.L_x_42) ;  /* 0x0000010000017945 */ /* 0x000fe60003800000 */
[----:B------:R-:W-:Y:S01]  /*5d90*/  IMAD R28, R38, UR6, RZ ;  /* 0x00000006261c7c24 */ /* 0x000fe2000f8e02ff */
[----:B------:R-:W-:-:S03]  /*5da0*/  IADD3 R32, P0, R37, R32, RZ ;  /* 0x0000002025207210 */ /* 0x000fc60007f1e0ff */
[----:B------:R-:W-:Y:S01]  /*5db0*/  IMAD R29, R227, UR7, R28 ;  /* 0x00000007e31d7c24 */ /* 0x000fe2000f8e021c */
[----:B------:R-:W-:Y:S02]  /*5dc0*/  ULDC.64 UR6, c[0x0][0x5b0] ;  /* 0x00016c0000067ab9 */ /* 0x000fe40000000a00 */
[----:B------:R-:W-:Y:S02]  /*5dd0*/  IMAD R35, R31, UR6, RZ ;  /* 0x000000061f237c24 */ /* 0x000fe4000f8e02ff */
[----:B------:R-:W-:Y:S02]  /*5de0*/  IADD3.X R33, R36, R33, R29, P0, !PT ;  /* 0x0000002124217210 */ /* 0x000fe400007fe41d */
[----:B------:R-:W-:Y:S01]  /*5df0*/  ISETP.GE.AND P0, PT, R39, 0x1, PT ;  /* 0x000000012700780c */ /* 0x000fe20003f06270 */
[C---:B------:R-:W-:Y:S02]  /*5e00*/  IMAD R35, R30.reuse, UR7, R35 ;  /* 0x000000071e237c24 */ /* 0x040fe4000f8e0223 */
[----:B------:R-:W-:Y:S01]  /*5e10*/  IMAD.WIDE.U32 R28, R30, UR6, R32 ;  /* 0x000000061e1c7c25 */ /* 0x000fe2000f8e0020 */
[----:B------:R-:W-:-:S02]  /*5e20*/  ISETP.LT.OR P4, PT, R34, 0x1, !P0 ;  /* 0x000000012200780c */ /* 0x000fc40004781670 */
[----:B------:R-:W-:-:S04]  /*5e30*/  IADD3 R28, P1, R28, UR8, RZ ;  /* 0x000000081c1c7c10 */ /* 0x000fc8000ff3e0ff */
[--C-:B------:R-:W-:Y:S02]  /*5e40*/  IADD3.X R29, R29, UR9, R35.reuse, P1, !PT ;  /* 0x000000091d1d7c10 */ /* 0x100fe40008ffe423 */
[----:B------:R-:W-:-:S05]  /*5e50*/  PRMT R35, RZ, 0x7610, R35 ;  /* 0x00007610ff237816 */ /* 0x000fca0000000023 */
[----:B------:R-:W-:Y:S05]  /*5e60*/  @P4 BRA `(.L_x_43) ;  /* 0x0000000000044947 */ /* 0x000fea0003800000 */
[----:B------:R0:W5:Y:S02]  /*5e70*/  LDG.E.U8 R35, desc[UR22][R28.64] ;  /* 0x000000161c237981 */ /* 0x000164000c1e1100 */
.L_x_43:
[----:B------:R-:W-:Y:S05]  /*5e80*/  BSYNC B1 ;  /* 0x0000000000017941 */ /* 0x000fea0003800000 */
.L_x_42:
[----:B-----5:R-:W-:Y:S01]  /*5e90*/  LOP3.LUT R35, R35, 0xff, RZ, 0xc0, !PT ;  /* 0x000000ff23237812 */ /* 0x020fe200078ec0ff */
[----:B------:R-:W-:Y:S01]  /*5ea0*/  BSSY B1, `(.L_x_44) ;  /* 0x000000b000017945 */ /* 0x000fe20003800000 */
[----:B------:R-:W-:Y:S02]  /*5eb0*/  ISETP.LT.OR P3, PT, R34, 0x2, !P0 ;  /* 0x000000022200780c */ /* 0x000fe40004761670 */
[----:B------:R-:W-:-:S05]  /*5ec0*/  F2FP.F16.E5M2.UNPACK_B R35, R35 ;  /* 0x00000023ff23723e */ /* 0x000fca00020004ff */
[----:B------:R-:W-:-:S05]  /*5ed0*/  HADD2.F32 R35, -RZ, R35.H0_H0 ;  /* 0x20000023ff237230 */ /* 0x000fca0000004100 */
[----:B------:R-:W-:-:S04]  /*5ee0*/  FMUL R35, R35, UR25 ;  /* 0x0000001923237c20 */ /* 0x000fc80008400000 */
[----:B------:R-:W-:-:S05]  /*5ef0*/  FFMA R35, R226, UR24, R35 ;  /* 0x00000018e2237c23 */ /* 0x000fca0008000023 */
[----:B------:R-:W-:Y:S02]  /*5f00*/  F2FP.SATFINITE.E5M2.F32.PACK_AB_MERGE_C R37, RZ, R35, RZ ;  /* 0x00000023ff25723e */ /* 0x000fe400048060ff */
[----:B------:R-:W-:-:S03]  /*5f10*/  PRMT R35, RZ, 0x7610, R35 ;  /* 0x00007610ff237816 */ /* 0x000fc60000000023 */
[----:B------:R2:W-:Y:S01]  /*5f20*/  @!P4 STG.E.U8 desc[UR22][R24.64], R37 ;  /* 0x000000251800c986 */ /* 0x0005e2000c101116 */
[----:B------:R-:W-:Y:S05]  /*5f30*/  @P3 BRA `(.L_x_45) ;  /* 0x0000000000043947 */ /* 0x000fea0003800000 */
[----:B------:R3:W5:Y:S02]  /*5f40*/  LDG.E.U8 R35, desc[UR22][R28.64+0x1] ;  /* 0x000001161c237981 */ /* 0x000764000c1e1100 */
.L_x_45:
[----:B------:R-:W-:Y:S05]  /*5f50*/  BSYNC B1 ;  /* 0x0000000000017941 */ /* 0x000fea0003800000 */
.L_x_44:
[----:B-----5:R-:W-:Y:S01]  /*5f60*/  LOP3.LUT R35, R35, 0xff, RZ, 0xc0, !PT ;  /* 0x000000ff23237812 */ /* 0x020fe200078ec0ff */
[----:B------:R-:W-:Y:S01]  /*5f70*/  BSSY B1, `(.L_x_46) ;  /* 0x0000013000017945 */ /* 0x000fe20003800000 */
[----:B--2---:R-:W-:Y:S02]  /*5f80*/  IADD3 R37, P1, R30, 0x8, RZ ;  /* 0x000000081e257810 */ /* 0x004fe40007f3e0ff */
[----:B------:R-:W-:-:S03]  /*5f90*/  F2FP.F16.E5M2.UNPACK_B R35, R35 ;  /* 0x00000023ff23723e */ /* 0x000fc600020004ff */
[----:B------:R-:W-:Y:S01]  /*5fa0*/  IMAD.X R31, RZ, RZ, R31, P1 ;  /* 0x000000ffff1f7224 */ /* 0x000fe200008e061f */
[----:B------:R-:W-:Y:S01]  /*5fb0*/  ISETP.GE.AND P1, PT, R39, 0x9, PT ;  /* 0x000000092700780c */ /* 0x000fe20003f26270 */
[----:B------:R-:W-:Y:S02]  /*5fc0*/  HADD2.F32 R35, -RZ, R35.H0_H0 ;  /* 0x20000023ff237230 */ /* 0x000fe40000004100 */
[----:B------:R-:W-:Y:S01]  /*5fd0*/  IMAD R36, R31, UR6, RZ ;  /* 0x000000061f247c24 */ /* 0x000fe2000f8e02ff */
[----:B------:R-:W-:Y:S01]  /*5fe0*/  ISETP.LT.OR P5, PT, R34, 0x1, !P1 ;  /* 0x000000012200780c */ /* 0x000fe20004fa1670 */
[----:B------:R-:W-:-:S04]  /*5ff0*/  IMAD.WIDE.U32 R32, R37, UR6, R32 ;  /* 0x0000000625207c25 */ /* 0x000fc8000f8e0020 */
[----:B------:R-:W-:Y:S01]  /*6000*/  FMUL R30, R35, UR25 ;  /* 0x00000019231e7c20 */ /* 0x000fe20008400000 */
[----:B------:R-:W-:-:S03]  /*6010*/  IMAD R37, R37, UR7, R36 ;  /* 0x0000000725257c24 */ /* 0x000fc6000f8e0224 */
[----:B------:R-:W-:Y:S01]  /*6020*/  FFMA R225, R225, UR24, R30 ;  /* 0x00000018e1e17c23 */ /* 0x000fe2000800001e */
[----:B------:R-:W-:Y:S02]  /*6030*/  IADD3 R30, P4, R32, UR8, RZ ;  /* 0x00000008201e7c10 */ /* 0x000fe4000ff9e0ff */
[----:B------:R-:W-:Y:S02]  /*6040*/  PRMT R32, RZ, 0x7610, R32 ;  /* 0x00007610ff207816 */ /* 0x000fe40000000020 */
[----:B------:R-:W-:Y:S02]  /*6050*/  F2FP.SATFINITE.E5M2.F32.PACK_AB_MERGE_C R225, RZ, R225, RZ ;  /* 0x000000e1ffe1723e */ /* 0x000fe400048060ff */
[----:B------:R-:W-:-:S03]  /*6060*/  IADD3.X R31, R33, UR9, R37, P4, !PT ;  /* 0x00000009211f7c10 */ /* 0x000fc6000a7fe425 */
[----:B------:R2:W-:Y:S01]  /*6070*/  @!P3 STG.E.U8 desc[UR22][R24.64+0x1], R225 ;  /* 0x000001e11800b986 */ /* 0x0005e2000c101116 */
[----:B------:R-:W-:Y:S05]  /*6080*/  @P5 BRA `(.L_x_47) ;  /* 0x0000000000045947 */ /* 0x000fea0003800000 */
[----:B------:R4:W5:Y:S02]  /*6090*/  LDG.E.U8 R32, desc[UR22][R30.64] ;  /* 0x000000161e207981 */ /* 0x000964000c1e1100 */
.L_x_47:
[----:B------:R-:W-:Y:S05]  /*60a0*/  BSYNC B1 ;  /* 0x0000000000017941 */ /* 0x000fea0003800000 */
.L_x_46:
[----:B-----5:R-:W-:Y:S01]  /*60b0*/  LOP3.LUT R32, R32, 0xff, RZ, 0xc0, !PT ;  /* 0x000000ff20207812 */ /* 0x020fe200078ec0ff */
[----:B------:R-:W-:Y:S01]  /*60c0*/  BSSY B1, `(.L_x_48) ;  /* 0x000000b000017945 */ /* 0x000fe20003800000 */
[----:B------:R-:W-:Y:S02]  /*60d0*/  ISETP.LT.OR P3, PT, R34, 0x2, !P1 ;  /* 0x000000022200780c */ /* 0x000fe40004f61670 */
[----:B------:R-:W-:-:S05]  /*60e0*/  F2FP.F16.E5M2.UNPACK_B R32, R32 ;  /* 0x00000020ff20723e */ /* 0x000fca00020004ff */
[----:B------:R-:W-:-:S05]  /*60f0*/  HADD2.F32 R32, -RZ, R32.H0_H0 ;  /* 0x20000020ff207230 */ /* 0x000fca0000004100 */
[----:B------:R-:W-:Y:S01]  /*6100*/  FMUL R33, R32, UR25 ;  /* 0x0000001920217c20 */ /* 0x000fe20008400000 */
[----:B------:R-:W-:-:S03]  /*6110*/  PRMT R32, RZ, 0x7610, R32 ;  /* 0x00007610ff207816 */ /* 0x000fc60000000020 */
[----:B------:R-:W-:-:S05]  /*6120*/  FFMA R33, R224, UR24, R33 ;  /* 0x00000018e0217c23 */ /* 0x000fca0008000021 */
[----:B------:R-:W-:-:S05]  /*6130*/  F2FP.SATFINITE.E5M2.F32.PACK_AB_MERGE_C R33, RZ, R33, RZ ;  /* 0x00000021ff21723e */ /* 0x000fca00048060ff */
[----:B------:R0:W-:Y:S01]  /*6140*/  @!P5 STG.E.U8 desc[UR22][R26.64], R33 ;  /* 0x000000211a00d986 */ /* 0x0001e2000c101116 */
[----:B------:R-:W-:Y:S05]  /*6150*/  @P3 BRA `(.L_x_49) ;  /* 0x0000000000043947 */ /* 0x000fea0003800000 */
[----:B------:R0:W5:Y:S02]  /*6160*/  LDG.E.U8 R32, desc[UR22][R30.64+0x1] ;  /* 0x000001161e207981 */ /* 0x000164000c1e1100 */
.L_x_49:
[----:B------:R-:W-:Y:S05]  /*6170*/  BSYNC B1 ;  /* 0x0000000000017941 */ /* 0x000fea0003800000 */
.L_x_48:
[----:B-----5:R-:W-:Y:S01]  /*6180*/  LOP3.LUT R32, R32, 0xff, RZ, 0xc0, !PT ;  /* 0x000000ff20207812 */ /* 0x020fe200078ec0ff */
[----:B------:R-:W-:Y:S01]  /*6190*/  BSSY B1, `(.L_x_50) ;  /* 0x000000b000017945 */ /* 0x000fe20003800000 */
[----:B------:R-:W-:Y:S02]  /*61a0*/  ISETP.LT.OR P4, PT, R34, 0x9, !P0 ;  /* 0x000000092200780c */ /* 0x000fe40004781670 */
[----:B------:R-:W-:-:S05]  /*61b0*/  F2FP.F16.E5M2.UNPACK_B R32, R32 ;  /* 0x00000020ff20723e */ /* 0x000fca00020004ff */
[----:B------:R-:W-:-:S05]  /*61c0*/  HADD2.F32 R32, -RZ, R32.H0_H0 ;  /* 0x20000020ff207230 */ /* 0x000fca0000004100 */
[----:B------:R-:W-:-:S04]  /*61d0*/  FMUL R32, R32, UR25 ;  /* 0x0000001920207c20 */ /* 0x000fc80008400000 */
[----:B------:R-:W-:-:S05]  /*61e0*/  FFMA R32, R223, UR24, R32 ;  /* 0x00000018df207c23 */ /* 0x000fca0008000020 */
[----:B0-----:R-:W-:Y:S02]  /*61f0*/  F2FP.SATFINITE.E5M2.F32.PACK_AB_MERGE_C R33, RZ, R32, RZ ;  /* 0x00000020ff21723e */ /* 0x001fe400048060ff */
[----:B------:R-:W-:-:S03]  /*6200*/  PRMT R32, RZ, 0x7610, R32 ;  /* 0x00007610ff207816 */ /* 0x000fc60000000020 */
[----:B------:R0:W-:Y:S01]  /*6210*/  @!P3 STG.E.U8 desc[UR22][R26.64+0x1], R33 ;  /* 0x000001211a00b986 */ /* 0x0001e2000c101116 */
[----:B------:R-:W-:Y:S05]  /*6220*/  @P4 BRA `(.L_x_51) ;  /* 0x0000000000044947 */ /* 0x000fea0003800000 */
[----:B------:R0:W5:Y:S02]  /*6230*/  LDG.E.U8 R32, desc[UR22][R28.64+0x8] ;  /* 0x000008161c207981 */ /* 0x000164000c1e1100 */
.L_x_51:
[----:B------:R-:W-:Y:S05]  /*6240*/  BSYNC B1 ;  /* 0x0000000000017941 */ /* 0x000fea0003800000 */
.L_x_50:
[----:B-----5:R-:W-:Y:S01]  /*6250*/  LOP3.LUT R32, R32, 0xff, RZ, 0xc0, !PT ;  /* 0x000000ff20207812 */ /* 0x020fe200078ec0ff */
[----:B------:R-:W-:Y:S01]  /*6260*/  BSSY B1, `(.L_x_52) ;  /* 0x000000b000017945 */ /* 0x000fe20003800000 */
[----:B------:R-:W-:Y:S02]  /*6270*/  ISETP.LT.OR P3, PT, R34, 0xa, !P0 ;  /* 0x0000000a2200780c */ /* 0x000fe40004761670 */
[----:B------:R-:W-:-:S05]  /*6280*/  F2FP.F16.E5M2.UNPACK_B R32, R32 ;  /* 0x00000020ff20723e */ /* 0x000fca00020004ff */
[----:B------:R-:W-:-:S05]  /*6290*/  HADD2.F32 R32, -RZ, R32.H0_H0 ;  /* 0x20000020ff207230 */ /* 0x000fca0000004100 */
[----:B0-----:R-:W-:Y:S01]  /*62a0*/  FMUL R33, R32, UR25 ;  /* 0x0000001920217c20 */ /* 0x001fe20008400000 */
[----:B------:R-:W-:-:S03]  /*62b0*/  PRMT R32, RZ, 0x7610, R32 ;  /* 0x00007610ff207816 */ /* 0x000fc60000000020 */
[----:B------:R-:W-:-:S05]  /*62c0*/  FFMA R33, R222, UR24, R33 ;  /* 0x00000018de217c23 */ /* 0x000fca0008000021 */
[----:B------:R-:W-:-:S05]  /*62d0*/  F2FP.SATFINITE.E5M2.F32.PACK_AB_MERGE_C R33, RZ, R33, RZ ;  /* 0x00000021ff21723e */ /* 0x000fca00048060ff */
[----:B------:R0:W-:Y:S01]  /*62e0*/  @!P4 STG.E.U8 desc[UR22][R24.64+0x8], R33 ;  /* 0x000008211800c986 */ /* 0x0001e2000c101116 */
[----:B------:R-:W-:Y:S05]  /*62f0*/  @P3 BRA `(.L_x_53) ;  /* 0x0000000000043947 */ /* 0x000fea0003800000 */
[----:B------:R0:W5:Y:S02]  /*6300*/  LDG.E.U8 R32, desc[UR22][R28.64+0x9] ;  /* 0x000009161c207981 */ /* 0x000164000c1e1100 */
.L_x_53:
[----:B------:R-:W-:Y:S05]  /*6310*/  BSYNC B1 ;  /* 0x0000000000017941 */ /* 0x000fea0003800000 */
.L_x_52:
        /* <DEDUP_REMOVED lines=12> */
.L_x_55:
[----:B------:R-:W-:Y:S05]  /*63e0*/  BSYNC B1 ;  /* 0x0000000000017941 */ /* 0x000fea0003800000 */
.L_x_54:
        /* <DEDUP_REMOVED lines=12> */
.L_x_57:
[----:B------:R-:W-:Y:S05]  /*64b0*/  BSYNC B1 ;  /* 0x0000000000017941 */ /* 0x000fea0003800000 */
.L_x_56:
        /* <DEDUP_REMOVED lines=12> */
.L_x_59:
[----:B------:R-:W-:Y:S05]  /*6580*/  BSYNC B1 ;  /* 0x0000000000017941 */ /* 0x000fea0003800000 */
.L_x_58:
        /* <DEDUP_REMOVED lines=12> */
.L_x_61:
[----:B------:R-:W-:Y:S05]  /*6650*/  BSYNC B1 ;  /* 0x0000000000017941 */ /* 0x000fea0003800000 */
.L_x_60:
        /* <DEDUP_REMOVED lines=12> */
.L_x_63:
[----:B------:R-:W-:Y:S05]  /*6720*/  BSYNC B1 ;  /* 0x0000000000017941 */ /* 0x000fea0003800000 */
.L_x_62:
        /* <DEDUP_REMOVED lines=12> */
.L_x_65:
[----:B------:R-:W-:Y:S05]  /*67f0*/  BSYNC B1 ;  /* 0x0000000000017941 */ /* 0x000fea0003800000 */
.L_x_64:
        /* <DEDUP_REMOVED lines=12> */
.L_x_67:
[----:B------:R-:W-:Y:S05]  /*68c0*/  BSYNC B1 ;  /* 0x0000000000017941 */ /* 0x000fea0003800000 */
.L_x_66:
        /* <DEDUP_REMOVED lines=12> */
.L_x_69:
[----:B------:R-:W-:Y:S05]  /*6990*/  BSYNC B1 ;  /* 0x0000000000017941 */ /* 0x000fea0003800000 */
.L_x_68:
        /* <DEDUP_REMOVED lines=12> */
.L_x_71:
[----:B------:R-:W-:Y:S05]  /*6a60*/  BSYNC B1 ;  /* 0x0000000000017941 */ /* 0x000fea0003800000 */
.L_x_70:
        /* <DEDUP_REMOVED lines=12> */
.L_x_73:
[----:B------:R-:W-:Y:S05]  /*6b30*/  BSYNC B1 ;  /* 0x0000000000017941 */ /* 0x000fea0003800000 */
.L_x_72:
        /* <DEDUP_REMOVED lines=12> */
.L_x_75:
[----:B------:R-:W-:Y:S05]  /*6c00*/  BSYNC B1 ;  /* 0x0000000000017941 */ /* 0x000fea0003800000 */
.L_x_74:
        /* <DEDUP_REMOVED lines=12> */
.L_x_77:
[----:B------:R-:W-:Y:S05]  /*6cd0*/  BSYNC B1 ;  /* 0x0000000000017941 */ /* 0x000fea0003800000 */
.L_x_76:
        /* <DEDUP_REMOVED lines=12> */
.L_x_79:
[----:B------:R-:W-:Y:S05]  /*6da0*/  BSYNC B1 ;  /* 0x0000000000017941 */ /* 0x000fea0003800000 */
.L_x_78:
        /* <DEDUP_REMOVED lines=12> */
.L_x_81:
[----:B------:R-:W-:Y:S05]  /*6e70*/  BSYNC B1 ;  /* 0x0000000000017941 */ /* 0x000fea0003800000 */
.L_x_80:
        /* <DEDUP_REMOVED lines=12> */
.L_x_83:
[----:B------:R-:W-:Y:S05]  /*6f40*/  BSYNC B1 ;  /* 0x0000000000017941 */ /* 0x000fea0003800000 */
.L_x_82:
        /* <DEDUP_REMOVED lines=12> */
.L_x_85:
[----:B------:R-:W-:Y:S05]  /*7010*/  BSYNC B1 ;  /* 0x0000000000017941 */ /* 0x000fea0003800000 */
.L_x_84:
        /* <DEDUP_REMOVED lines=12> */
.L_x_87:
[----:B------:R-:W-:Y:S05]  /*70e0*/  BSYNC B1 ;  /* 0x0000000000017941 */ /* 0x000fea0003800000 */
.L_x_86:
        /* <DEDUP_REMOVED lines=12> */
.L_x_89:
[----:B------:R-:W-:Y:S05]  /*71b0*/  BSYNC B1 ;  /* 0x0000000000017941 */ /* 0x000fea0003800000 */
.L_x_88:
        /* <DEDUP_REMOVED lines=12> */
.L_x_91:
[----:B------:R-:W-:Y:S05]  /*7280*/  BSYNC B1 ;  /* 0x0000000000017941 */ /* 0x000fea0003800000 */
.L_x_90:
        /* <DEDUP_REMOVED lines=12> */
.L_x_93:
[----:B------:R-:W-:Y:S05]  /*7350*/  BSYNC B1 ;  /* 0x0000000000017941 */ /* 0x000fea0003800000 */
.L_x_92:
        /* <DEDUP_REMOVED lines=12> */
.L_x_95:
[----:B------:R-:W-:Y:S05]  /*7420*/  BSYNC B1 ;  /* 0x0000000000017941 */ /* 0x000fea0003800000 */
.L_x_94:
        /* <DEDUP_REMOVED lines=12> */
.L_x_97:
[----:B------:R-:W-:Y:S05]  /*74f0*/  BSYNC B1 ;  /* 0x0000000000017941 */ /* 0x000fea0003800000 */
.L_x_96:
        /* <DEDUP_REMOVED lines=12> */
.L_x_99:
[----:B------:R-:W-:Y:S05]  /*75c0*/  BSYNC B1 ;  /* 0x0000000000017941 */ /* 0x000fea0003800000 */
.L_x_98:
        /* <DEDUP_REMOVED lines=12> */
.L_x_101:
[----:B------:R-:W-:Y:S05]  /*7690*/  BSYNC B1 ;  /* 0x0000000000017941 */ /* 0x000fea0003800000 */
.L_x_100:
        /* <DEDUP_REMOVED lines=12> */
.L_x_103:
[----:B------:R-:W-:Y:S05]  /*7760*/  BSYNC B1 ;  /* 0x0000000000017941 */ /* 0x000fea0003800000 */
.L_x_102:
        /* <DEDUP_REMOVED lines=12> */
.L_x_105:
[----:B------:R-:W-:Y:S05]  /*7830*/  BSYNC B1 ;  /* 0x0000000000017941 */ /* 0x000fea0003800000 */
.L_x_104:
        /* <DEDUP_REMOVED lines=12> */
.L_x_107:
[----:B------:R-:W-:Y:S05]  /*7900*/  BSYNC B1 ;  /* 0x0000000000017941 */ /* 0x000fea0003800000 */
.L_x_106:
        /* <DEDUP_REMOVED lines=12> */
.L_x_109:
[----:B------:R-:W-:Y:S05]  /*79d0*/  BSYNC B1 ;  /* 0x0000000000017941 */ /* 0x000fea0003800000 */
.L_x_108:
        /* <DEDUP_REMOVED lines=12> */
.L_x_111:
[----:B------:R-:W-:Y:S05]  /*7aa0*/  BSYNC B1 ;  /* 0x0000000000017941 */ /* 0x000fea0003800000 */
.L_x_110:
        /* <DEDUP_REMOVED lines=12> */
.L_x_113:
[----:B------:R-:W-:Y:S05]  /*7b70*/  BSYNC B1 ;  /* 0x0000000000017941 */ /* 0x000fea0003800000 */
.L_x_112:
        /* <DEDUP_REMOVED lines=12> */
.L_x_115:
[----:B------:R-:W-:Y:S05]  /*7c40*/  BSYNC B1 ;  /* 0x0000000000017941 */ /* 0x000fea0003800000 */
.L_x_114:
        /* <DEDUP_REMOVED lines=12> */
.L_x_117:
[----:B------:R-:W-:Y:S05]  /*7d10*/  BSYNC B1 ;  /* 0x0000000000017941 */ /* 0x000fea0003800000 */
.L_x_116:
        /* <DEDUP_REMOVED lines=12> */
.L_x_119:
[----:B------:R-:W-:Y:S05]  /*7de0*/  BSYNC B1 ;  /* 0x0000000000017941 */ /* 0x000fea0003800000 */
.L_x_118:
        /* <DEDUP_REMOVED lines=12> */
.L_x_121:
[----:B------:R-:W-:Y:S05]  /*7eb0*/  BSYNC B1 ;  /* 0x0000000000017941 */ /* 0x000fea0003800000 */
.L_x_120:
        /* <DEDUP_REMOVED lines=12> */
.L_x_123:
[----:B------:R-:W-:Y:S05]  /*7f80*/  BSYNC B1 ;  /* 0x0000000000017941 */ /* 0x000fea0003800000 */
.L_x_122:
        /* <DEDUP_REMOVED lines=12> */
.L_x_125:
[----:B------:R-:W-:Y:S05]  /*8050*/  BSYNC B1 ;  /* 0x0000000000017941 */ /* 0x000fea0003800000 */
.L_x_124:
        /* <DEDUP_REMOVED lines=12> */
.L_x_127:
[----:B------:R-:W-:Y:S05]  /*8120*/  BSYNC B1 ;  /* 0x0000000000017941 */ /* 0x000fea0003800000 */
.L_x_126:
        /* <DEDUP_REMOVED lines=12> */
.L_x_129:
[----:B------:R-:W-:Y:S05]  /*81f0*/  BSYNC B1 ;  /* 0x0000000000017941 */ /* 0x000fea0003800000 */
.L_x_128:
        /* <DEDUP_REMOVED lines=12> */
.L_x_131:
[----:B------:R-:W-:Y:S05]  /*82c0*/  BSYNC B1 ;  /* 0x0000000000017941 */ /* 0x000fea0003800000 */
.L_x_130:
        /* <DEDUP_REMOVED lines=12> */
.L_x_133:
[----:B------:R-:W-:Y:S05]  /*8390*/  BSYNC B1 ;  /* 0x0000000000017941 */ /* 0x000fea0003800000 */
.L_x_132:
        /* <DEDUP_REMOVED lines=12> */
.L_x_135:
[----:B------:R-:W-:Y:S05]  /*8460*/  BSYNC B1 ;  /* 0x0000000000017941 */ /* 0x000fea0003800000 */
.L_x_134:
        /* <DEDUP_REMOVED lines=12> */
.L_x_137:
[----:B------:R-:W-:Y:S05]  /*8530*/  BSYNC B1 ;  /* 0x0000000000017941 */ /* 0x000fea0003800000 */
.L_x_136:
        /* <DEDUP_REMOVED lines=12> */
.L_x_139:
[----:B------:R-:W-:Y:S05]  /*8600*/  BSYNC B1 ;  /* 0x0000000000017941 */ /* 0x000fea0003800000 */
.L_x_138:
        /* <DEDUP_REMOVED lines=12> */
.L_x_141:
[----:B------:R-:W-:Y:S05]  /*86d0*/  BSYNC B1 ;  /* 0x0000000000017941 */ /* 0x000fea0003800000 */
.L_x_140:
        /* <DEDUP_REMOVED lines=12> */
.L_x_143:
[----:B------:R-:W-:Y:S05]  /*87a0*/  BSYNC B1 ;  /* 0x0000000000017941 */ /* 0x000fea0003800000 */
.L_x_142:
        /* <DEDUP_REMOVED lines=12> */
.L_x_145:
[----:B------:R-:W-:Y:S05]  /*8870*/  BSYNC B1 ;  /* 0x0000000000017941 */ /* 0x000fea0003800000 */
.L_x_144:
        /* <DEDUP_REMOVED lines=12> */
.L_x_147:
[----:B------:R-:W-:Y:S05]  /*8940*/  BSYNC B1 ;  /* 0x0000000000017941 */ /* 0x000fea0003800000 */
.L_x_146:
        /* <DEDUP_REMOVED lines=12> */
.L_x_149:
[----:B------:R-:W-:Y:S05]  /*8a10*/  BSYNC B1 ;  /* 0x0000000000017941 */ /* 0x000fea0003800000 */
.L_x_148:
        /* <DEDUP_REMOVED lines=12> */
.L_x_151:
[----:B------:R-:W-:Y:S05]  /*8ae0*/  BSYNC B1 ;  /* 0x0000000000017941 */ /* 0x000fea0003800000 */
.L_x_150:
        /* <DEDUP_REMOVED lines=12> */
.L_x_153:
[----:B------:R-:W-:Y:S05]  /*8bb0*/  BSYNC B1 ;  /* 0x0000000000017941 */ /* 0x000fea0003800000 */
.L_x_152:
        /* <DEDUP_REMOVED lines=12> */
.L_x_155:
[----:B------:R-:W-:Y:S05]  /*8c80*/  BSYNC B1 ;  /* 0x0000000000017941 */ /* 0x000fea0003800000 */
.L_x_154:
        /* <DEDUP_REMOVED lines=12> */
.L_x_157:
[----:B------:R-:W-:Y:S05]  /*8d50*/  BSYNC B1 ;  /* 0x0000000000017941 */ /* 0x000fea0003800000 */
.L_x_156:
        /* <DEDUP_REMOVED lines=12> */
.L_x_159:
[----:B------:R-:W-:Y:S05]  /*8e20*/  BSYNC B1 ;  /* 0x0000000000017941 */ /* 0x000fea0003800000 */
.L_x_158:
        /* <DEDUP_REMOVED lines=12> */
.L_x_161:
[----:B------:R-:W-:Y:S05]  /*8ef0*/  BSYNC B1 ;  /* 0x0000000000017941 */ /* 0x000fea0003800000 */
.L_x_160:
        /* <DEDUP_REMOVED lines=12> */
.L_x_163:
[----:B------:R-:W-:Y:S05]  /*8fc0*/  BSYNC B1 ;  /* 0x0000000000017941 */ /* 0x000fea0003800000 */
.L_x_162:
        /* <DEDUP_REMOVED lines=12> */
.L_x_165:
[----:B------:R-:W-:Y:S05]  /*9090*/  BSYNC B1 ;  /* 0x0000000000017941 */ /* 0x000fea0003800000 */
.L_x_164:
        /* <DEDUP_REMOVED lines=12> */
.L_x_167:
[----:B------:R-:W-:Y:S05]  /*9160*/  BSYNC B1 ;  /* 0x0000000000017941 */ /* 0x000fea0003800000 */
.L_x_166:
        /* <DEDUP_REMOVED lines=12> */
.L_x_169:
[----:B------:R-:W-:Y:S05]  /*9230*/  BSYNC B1 ;  /* 0x0000000000017941 */ /* 0x000fea0003800000 */
.L_x_168:
        /* <DEDUP_REMOVED lines=12> */
.L_x_171:
[----:B------:R-:W-:Y:S05]  /*9300*/  BSYNC B1 ;  /* 0x0000000000017941 */ /* 0x000fea0003800000 */
.L_x_170:
        /* <DEDUP_REMOVED lines=12> */
.L_x_173:
[----:B------:R-:W-:Y:S05]  /*93d0*/  BSYNC B1 ;  /* 0x0000000000017941 */ /* 0x000fea0003800000 */
.L_x_172:
        /* <DEDUP_REMOVED lines=12> */
.L_x_175:
[----:B------:R-:W-:Y:S05]  /*94a0*/  BSYNC B1 ;  /* 0x0000000000017941 */ /* 0x000fea0003800000 */
.L_x_174:
        /* <DEDUP_REMOVED lines=12> */
.L_x_177:
[----:B------:R-:W-:Y:S05]  /*9570*/  BSYNC B1 ;  /* 0x0000000000017941 */ /* 0x000fea0003800000 */
.L_x_176:
        /* <DEDUP_REMOVED lines=12> */
.L_x_179:
[----:B------:R-:W-:Y:S05]  /*9640*/  BSYNC B1 ;  /* 0x0000000000017941 */ /* 0x000fea0003800000 */
.L_x_178:
        /* <DEDUP_REMOVED lines=12> */
.L_x_181:
[----:B------:R-:W-:Y:S05]  /*9710*/  BSYNC B1 ;  /* 0x0000000000017941 */ /* 0x000fea0003800000 */
.L_x_180:
        /* <DEDUP_REMOVED lines=12> */
.L_x_183:
[----:B------:R-:W-:Y:S05]  /*97e0*/  BSYNC B1 ;  /* 0x0000000000017941 */ /* 0x000fea0003800000 */
.L_x_182:
        /* <DEDUP_REMOVED lines=12> */
.L_x_185:
[----:B------:R-:W-:Y:S05]  /*98b0*/  BSYNC B1 ;  /* 0x0000000000017941 */ /* 0x000fea0003800000 */
.L_x_184:
        /* <DEDUP_REMOVED lines=12> */
.L_x_187:
[----:B------:R-:W-:Y:S05]  /*9980*/  BSYNC B1 ;  /* 0x0000000000017941 */ /* 0x000fea0003800000 */
.L_x_186:
        /* <DEDUP_REMOVED lines=12> */
.L_x_189:
[----:B------:R-:W-:Y:S05]  /*9a50*/  BSYNC B1 ;  /* 0x0000000000017941 */ /* 0x000fea0003800000 */
.L_x_188:
        /* <DEDUP_REMOVED lines=12> */
.L_x_191:
[----:B------:R-:W-:Y:S05]  /*9b20*/  BSYNC B1 ;  /* 0x0000000000017941 */ /* 0x000fea0003800000 */
.L_x_190:
        /* <DEDUP_REMOVED lines=12> */
.L_x_193:
[----:B------:R-:W-:Y:S05]  /*9bf0*/  BSYNC B1 ;  /* 0x0000000000017941 */ /* 0x000fea0003800000 */
.L_x_192:
[----:B-----5:R-:W-:Y:S01]  /*9c00*/  LOP3.LUT R32, R32, 0xff, RZ, 0xc0, !PT ;  /* 0x000000ff20207812 */ /* 0x020fe200078ec0ff */
[----:B------:R-:W-:Y:S01]  /*9c10*/  BSSY B1, `(.L_x_194) ;  /* 0x000000b000017945 */ /* 0x000fe20003800000 */
[----:B------:R-:W-:Y:S02]  /*9c20*/  ISETP.LT.OR P4, PT, R34, 0x99, !P0 ;  /* 0x000000992200780c */ /* 0x000fe40004781670 */
[----:B------:R-:W-:-:S05]  /*9c30*/  F2FP.F16.E5M2.UNPACK_B R32, R32 ;  /* 0x00000020ff20723e */ /* 0x000fca00020004ff */
[----:B------:R-:W-:-:S05]  /*9c40*/  HADD2.F32 R32, -RZ, R32.H0_H0 ;  /* 0x20000020ff207230 */ /* 0x000fca0000004100 */
[----:B------:R-:W-:-:S04]  /*9c50*/  FMUL R32, R32, UR25 ;  /* 0x0000001920207c20 */ /* 0x000fc80008400000 */
[----:B------:R-:W-:Y:S01]  /*9c60*/  FFMA R32, R23, UR24, R32 ;  /* 0x0000001817207c23 */ /* 0x000fe20008000020 */
[----:B------:R-:W-:-:S04]  /*9c70*/  PRMT R23, RZ, 0x7610, R23 ;  /* 0x00007610ff177816 */ /* 0x000fc80000000017 */
[----:B0-----:R-:W-:-:S05]  /*9c80*/  F2FP.SATFINITE.E5M2.F32.PACK_AB_MERGE_C R33, RZ, R32, RZ ;  /* 0x00000020ff21723e */ /* 0x001fca00048060ff */
[----:B------:R0:W-:Y:S01]  /*9c90*/  @!P3 STG.E.U8 desc[UR22][R26.64+0x91], R33 ;  /* 0x000091211a00b986 */ /* 0x0001e2000c101116 */
[----:B------:R-:W-:Y:S05]  /*9ca0*/  @P4 BRA `(.L_x_195) ;  /* 0x0000000000044947 */ /* 0x000fea0003800000 */
[----:B------:R0:W5:Y:S02]  /*9cb0*/  LDG.E.U8 R23, desc[UR22][R28.64+0x98] ;  /* 0x000098161c177981 */ /* 0x000164000c1e1100 */
.L_x_195:
[----:B------:R-:W-:Y:S05]  /*9cc0*/  BSYNC B1 ;  /* 0x0000000000017941 */ /* 0x000fea0003800000 */
.L_x_194:
        /* <DEDUP_REMOVED lines=8> */
[----:B------:R-:W-:-:S05]  /*9d50*/  F2FP.SATFINITE.E5M2.F32.PACK_AB_MERGE_C R23, RZ, R23, RZ ;  /* 0x00000017ff17723e */ /* 0x000fca00048060ff */
[----:B------:R0:W-:Y:S01]  /*9d60*/  @!P4 STG.E.U8 desc[UR22][R24.64+0x98], R23 ;  /* 0x000098171800c986 */ /* 0x0001e2000c101116 */
[----:B------:R-:W-:Y:S05]  /*9d70*/  @P3 BRA `(.L_x_197) ;  /* 0x0000000000043947 */ /* 0x000fea0003800000 */
[----:B------:R0:W5:Y:S02]  /*9d80*/  LDG.E.U8 R22, desc[UR22][R28.64+0x99] ;  /* 0x000099161c167981 */ /* 0x000164000c1e1100 */
.L_x_197:
[----:B------:R-:W-:Y:S05]  /*9d90*/  BSYNC B1 ;  /* 0x0000000000017941 */ /* 0x000fea0003800000 */
.L_x_196:
        /* <DEDUP_REMOVED lines=12> */
.L_x_199:
[----:B------:R-:W-:Y:S05]  /*9e60*/  BSYNC B1 ;  /* 0x0000000000017941 */ /* 0x000fea0003800000 */
.L_x_198:
        /* <DEDUP_REMOVED lines=12> */
.L_x_201:
[----:B------:R-:W-:Y:S05]  /*9f30*/  BSYNC B1 ;  /* 0x0000000000017941 */ /* 0x000fea0003800000 */
.L_x_200:
        /* <DEDUP_REMOVED lines=12> */
.L_x_203:
[----:B------:R-:W-:Y:S05]  /*a000*/  BSYNC B1 ;  /* 0x0000000000017941 */ /* 0x000fea0003800000 */
.L_x_202:
        /* <DEDUP_REMOVED lines=12> */
.L_x_205:
[----:B------:R-:W-:Y:S05]  /*a0d0*/  BSYNC B1 ;  /* 0x0000000000017941 */ /* 0x000fea0003800000 */
.L_x_204:
        /* <DEDUP_REMOVED lines=12> */
.L_x_207:
[----:B------:R-:W-:Y:S05]  /*a1a0*/  BSYNC B1 ;  /* 0x0000000000017941 */ /* 0x000fea0003800000 */
.L_x_206:
        /* <DEDUP_REMOVED lines=12> */
.L_x_209:
[----:B------:R-:W-:Y:S05]  /*a270*/  BSYNC B1 ;  /* 0x0000000000017941 */ /* 0x000fea0003800000 */
.L_x_208:
        /* <DEDUP_REMOVED lines=12> */
.L_x_211:
[----:B------:R-:W-:Y:S05]  /*a340*/  BSYNC B1 ;  /* 0x0000000000017941 */ /* 0x000fea0003800000 */
.L_x_210:
        /* <DEDUP_REMOVED lines=12> */
.L_x_213:
[----:B------:R-:W-:Y:S05]  /*a410*/  BSYNC B1 ;  /* 0x0000000000017941 */ /* 0x000fea0003800000 */
.L_x_212:
        /* <DEDUP_REMOVED lines=12> */
.L_x_215:
[----:B------:R-:W-:Y:S05]  /*a4e0*/  BSYNC B1 ;  /* 0x0000000000017941 */ /* 0x000fea0003800000 */
.L_x_214:
        /* <DEDUP_REMOVED lines=12> */
.L_x_217:
[----:B------:R-:W-:Y:S05]  /*a5b0*/  BSYNC B1 ;  /* 0x0000000000017941 */ /* 0x000fea0003800000 */
.L_x_216:
        /* <DEDUP_REMOVED lines=12> */
.L_x_219:
[----:B------:R-:W-:Y:S05]  /*a680*/  BSYNC B1 ;  /* 0x0000000000017941 */ /* 0x000fea0003800000 */
.L_x_218:
        /* <DEDUP_REMOVED lines=12> */
.L_x_221:
[----:B------:R-:W-:Y:S05]  /*a750*/  BSYNC B1 ;  /* 0x0000000000017941 */ /* 0x000fea0003800000 */
.L_x_220:
        /* <DEDUP_REMOVED lines=12> */
.L_x_223:
[----:B------:R-:W-:Y:S05]  /*a820*/  BSYNC B1 ;  /* 0x0000000000017941 */ /* 0x000fea0003800000 */
.L_x_222:
        /* <DEDUP_REMOVED lines=12> */
.L_x_225:
[----:B------:R-:W-:Y:S05]  /*a8f0*/  BSYNC B1 ;  /* 0x0000000000017941 */ /* 0x000fea0003800000 */
.L_x_224:
        /* <DEDUP_REMOVED lines=12> */
.L_x_227:
[----:B------:R-:W-:Y:S05]  /*a9c0*/  BSYNC B1 ;  /* 0x0000000000017941 */ /* 0x000fea0003800000 */
.L_x_226:
        /* <DEDUP_REMOVED lines=12> */
.L_x_229:
[----:B------:R-:W-:Y:S05]  /*aa90*/  BSYNC B1 ;  /* 0x0000000000017941 */ /* 0x000fea0003800000 */
.L_x_228:
        /* <DEDUP_REMOVED lines=12> */
.L_x_231:
[----:B------:R-:W-:Y:S05]  /*ab60*/  BSYNC B1 ;  /* 0x0000000000017941 */ /* 0x000fea0003800000 */
.L_x_230:
        /* <DEDUP_REMOVED lines=12> */
.L_x_233:
[----:B------:R-:W-:Y:S05]  /*ac30*/  BSYNC B1 ;  /* 0x0000000000017941 */ /* 0x000fea0003800000 */
.L_x_232:
        /* <DEDUP_REMOVED lines=12> */
.L_x_235:
[----:B------:R-:W-:Y:S05]  /*ad00*/  BSYNC B1 ;  /* 0x0000000000017941 */ /* 0x000fea0003800000 */
.L_x_234:
        /* <DEDUP_REMOVED lines=12> */
.L_x_237:
[----:B------:R-:W-:Y:S05]  /*add0*/  BSYNC B1 ;  /* 0x0000000000017941 */ /* 0x000fea0003800000 */
.L_x_236:
[----:B-----5:R-:W-:Y:S01]  /*ade0*/  LOP3.LUT R2, R2, 0xff, RZ, 0xc0, !PT ;  /* 0x000000ff02027812 */ /* 0x020fe200078ec0ff */
[----:B------:R-:W-:Y:S01]  /*adf0*/  BSSY B1, `(.L_x_238) ;  /* 0x000000b000017945 */ /* 0x000fe20003800000 */
[----:B------:R-:W-:Y:S02]  /*ae00*/  ISETP.LT.OR P4, PT, R34, 0xc1, !P1 ;  /* 0x000000c12200780c */ /* 0x000fe40004f81670 */
[----:B------:R-:W-:-:S05]  /*ae10*/  F2FP.F16.E5M2.UNPACK_B R2, R2 ;  /* 0x00000002ff02723e */ /* 0x000fca00020004ff */
[----:B------:R-:W-:-:S05]  /*ae20*/  HADD2.F32 R2, -RZ, R2.H0_H0 ;  /* 0x20000002ff027230 */ /* 0x000fca0000004100 */
[----:B0-----:R-:W-:-:S04]  /*ae30*/  FMUL R3, R2, UR25 ;  /* 0x0000001902037c20 */ /* 0x001fc80008400000 */
[----:B------:R-:W-:Y:S01]  /*ae40*/  FFMA R3, R0, UR24, R3 ;  /* 0x0000001800037c23 */ /* 0x000fe20008000003 */
[----:B------:R-:W-:-:S04]  /*ae50*/  PRMT R0, RZ, 0x7610, R0 ;  /* 0x00007610ff007816 */ /* 0x000fc80000000000 */
[----:B------:R-:W-:-:S05]  /*ae60*/  F2FP.SATFINITE.E5M2.F32.PACK_AB_MERGE_C R3, RZ, R3, RZ ;  /* 0x00000003ff03723e */ /* 0x000fca00048060ff */
[----:B------:R0:W-:Y:S01]  /*ae70*/  @!P3 STG.E.U8 desc[UR22][R24.64+0xc1], R3 ;  /* 0x0000c1031800b986 */ /* 0x0001e2000c101116 */
[----:B------:R-:W-:Y:S05]  /*ae80*/  @P4 BRA `(.L_x_239) ;  /* 0x0000000000044947 */ /* 0x000fea0003800000 */
[----:B------:R0:W5:Y:S02]  /*ae90*/  LDG.E.U8 R0, desc[UR22][R30.64+0xc0] ;  /* 0x0000c0161e007981 */ /* 0x000164000c1e1100 */
.L_x_239:
[----:B------:R-:W-:Y:S05]  /*aea0*/  BSYNC B1 ;  /* 0x0000000000017941 */ /* 0x000fea0003800000 */
.L_x_238:
[----:B------:R-:W2:Y:S01]  /*aeb0*/  LDL.LU R2, [R1] ;  /* 0x0000000001027983 */ /* 0x000ea20000300800 */
[----:B-----5:R-:W-:Y:S01]  /*aec0*/  LOP3.LUT R0, R0, 0xff, RZ, 0xc0, !PT ;  /* 0x000000ff00007812 */ /* 0x020fe200078ec0ff */
[----:B------:R-:W-:Y:S01]  /*aed0*/  BSSY B1, `(.L_x_240) ;  /* 0x000000b000017945 */ /* 0x000fe20003800000 */
[----:B------:R-:W-:Y:S02]  /*aee0*/  ISETP.LT.OR P3, PT, R34, 0xc2, !P1 ;  /* 0x000000c22200780c */ /* 0x000fe40004f61670 */
[----:B------:R-:W-:-:S05]  /*aef0*/  F2FP.F16.E5M2.UNPACK_B R0, R0 ;  /* 0x00000000ff00723e */ /* 0x000fca00020004ff */
[----:B------:R-:W-:-:S05]  /*af00*/  HADD2.F32 R0, -RZ, R0.H0_H0 ;  /* 0x20000000ff007230 */ /* 0x000fca0000004100 */
[----:B------:R-:W-:-:S04]  /*af10*/  FMUL R0, R0, UR25 ;  /* 0x0000001900007c20 */ /* 0x000fc80008400000 */
[----:B--2---:R-:W-:-:S05]  /*af20*/  FFMA R0, R2, UR24, R0 ;  /* 0x0000001802007c23 */ /* 0x004fca0008000000 */
[----:B0-----:R-:W-:Y:S02]  /*af30*/  F2FP.SATFINITE.E5M2.F32.PACK_AB_MERGE_C R3, RZ, R0, RZ ;  /* 0x00000000ff03723e */ /* 0x001fe400048060ff */
[----:B------:R-:W-:-:S03]  /*af40*/  PRMT R0, RZ, 0x7610, R0 ;  /* 0x00007610ff007816 */ /* 0x000fc60000000000 */
[----:B------:R0:W-:Y:S01]  /*af50*/  @!P4 STG.E.U8 desc[UR22][R26.64+0xc0], R3 ;  /* 0x0000c0031a00c986 */ /* 0x0001e2000c101116 */
[----:B------:R-:W-:Y:S05]  /*af60*/  @P3 BRA `(.L_x_241) ;  /* 0x0000000000043947 */ /* 0x000fea0003800000 */
[----:B------:R2:W5:Y:S02]  /*af70*/  LDG.E.U8 R0, desc[UR22][R30.64+0xc1] ;  /* 0x0000c1161e007981 */ /* 0x000564000c1e1100 */
.L_x_241:
[----:B------:R-:W-:Y:S05]  /*af80*/  BSYNC B1 ;  /* 0x0000000000017941 */ /* 0x000fea0003800000 */
.L_x_240:
[----:B------:R-:W3:Y:S01]  /*af90*/  LDL.LU R2, [R1+0x4] ;  /* 0x0000040001027983 */ /* 0x000ee20000300800 */
[----:B-----5:R-:W-:Y:S01]  /*afa0*/  LOP3.LUT R0, R0, 0xff, RZ, 0xc0, !PT ;  /* 0x000000ff00007812 */ /* 0x020fe200078ec0ff */
[----:B------:R-:W-:Y:S01]  /*afb0*/  BSSY B1, `(.L_x_242) ;  /* 0x000000b000017945 */ /* 0x000fe20003800000 */
[----:B------:R-:W-:Y:S02]  /*afc0*/  ISETP.LT.OR P4, PT, R34, 0xc9, !P0 ;  /* 0x000000c92200780c */ /* 0x000fe40004781670 */
[----:B------:R-:W-:-:S05]  /*afd0*/  F2FP.F16.E5M2.UNPACK_B R0, R0 ;  /* 0x00000000ff00723e */ /* 0x000fca00020004ff */
[----:B------:R-:W-:-:S05]  /*afe0*/  HADD2.F32 R0, -RZ, R0.H0_H0 ;  /* 0x20000000ff007230 */ /* 0x000fca0000004100 */
[----:B------:R-:W-:-:S04]  /*aff0*/  FMUL R0, R0, UR25 ;  /* 0x0000001900007c20 */ /* 0x000fc80008400000 */
[----:B---3--:R-:W-:-:S05]  /*b000*/  FFMA R0, R2, UR24, R0 ;  /* 0x0000001802007c23 */ /* 0x008fca0008000000 */
[----:B0-----:R-:W-:Y:S02]  /*b010*/  F2FP.SATFINITE.E5M2.F32.PACK_AB_MERGE_C R3, RZ, R0, RZ ;  /* 0x00000000ff03723e */ /* 0x001fe400048060ff */
[----:B------:R-:W-:-:S03]  /*b020*/  PRMT R0, RZ, 0x7610, R0 ;  /* 0x00007610ff007816 */ /* 0x000fc60000000000 */
[----:B------:R0:W-:Y:S01]  /*b030*/  @!P3 STG.E.U8 desc[UR22][R26.64+0xc1], R3 ;  /* 0x0000c1031a00b986 */ /* 0x0001e2000c101116 */
[----:B------:R-:W-:Y:S05]  /*b040*/  @P4 BRA `(.L_x_243) ;  /* 0x0000000000044947 */ /* 0x000fea0003800000 */
[----:B------:R3:W5:Y:S02]  /*b050*/  LDG.E.U8 R0, desc[UR22][R28.64+0xc8] ;  /* 0x0000c8161c007981 */ /* 0x000764000c1e1100 */
.L_x_243:
[----:B------:R-:W-:Y:S05]  /*b060*/  BSYNC B1 ;  /* 0x0000000000017941 */ /* 0x000fea0003800000 */
.L_x_242:
[----:B------:R-:W2:Y:S01]  /*b070*/  LDL.LU R2, [R1+0x8] ;  /* 0x0000080001027983 */ /* 0x000ea20000300800 */
        /* <DEDUP_REMOVED lines=12> */
.L_x_245:
[----:B------:R-:W-:Y:S05]  /*b140*/  BSYNC B1 ;  /* 0x0000000000017941 */ /* 0x000fea0003800000 */
.L_x_244:
        /* <DEDUP_REMOVED lines=13> */
.L_x_247:
[----:B------:R-:W-:Y:S05]  /*b220*/  BSYNC B1 ;  /* 0x0000000000017941 */ /* 0x000fea0003800000 */
.L_x_246:
        /* <DEDUP_REMOVED lines=13> */
.L_x_249:
[----:B------:R-:W-:Y:S05]  /*b300*/  BSYNC B1 ;  /* 0x0000000000017941 */ /* 0x000fea0003800000 */
.L_x_248:
        /* <DEDUP_REMOVED lines=13> */
.L_x_251:
[----:B------:R-:W-:Y:S05]  /*b3e0*/  BSYNC B1 ;  /* 0x0000000000017941 */ /* 0x000fea0003800000 */
.L_x_250:
        /* <DEDUP_REMOVED lines=13> */
.L_x_253:
[----:B------:R-:W-:Y:S05]  /*b4c0*/  BSYNC B1 ;  /* 0x0000000000017941 */ /* 0x000fea0003800000 */
.L_x_252:
        /* <DEDUP_REMOVED lines=13> */
.L_x_255:
[----:B------:R-:W-:Y:S05]  /*b5a0*/  BSYNC B1 ;  /* 0x0000000000017941 */ /* 0x000fea0003800000 */
.L_x_254:
        /* <DEDUP_REMOVED lines=13> */
.L_x_257:
[----:B------:R-:W-:Y:S05]  /*b680*/  BSYNC B1 ;  /* 0x0000000000017941 */ /* 0x000fea0003800000 */
.L_x_256:
        /* <DEDUP_REMOVED lines=13> */
.L_x_259:
[----:B------:R-:W-:Y:S05]  /*b760*/  BSYNC B1 ;  /* 0x0000000000017941 */ /* 0x000fea0003800000 */
.L_x_258:
        /* <DEDUP_REMOVED lines=13> */
.L_x_261:
[----:B------:R-:W-:Y:S05]  /*b840*/  BSYNC B1 ;  /* 0x0000000000017941 */ /* 0x000fea0003800000 */
.L_x_260:
        /* <DEDUP_REMOVED lines=13> */
.L_x_263:
[----:B------:R-:W-:Y:S05]  /*b920*/  BSYNC B1 ;  /* 0x0000000000017941 */ /* 0x000fea0003800000 */
.L_x_262:
        /* <DEDUP_REMOVED lines=13> */
.L_x_265:
[----:B------:R-:W-:Y:S05]  /*ba00*/  BSYNC B1 ;  /* 0x0000000000017941 */ /* 0x000fea0003800000 */
.L_x_264:
        /* <DEDUP_REMOVED lines=13> */
.L_x_267:
[----:B------:R-:W-:Y:S05]  /*bae0*/  BSYNC B1 ;  /* 0x0000000000017941 */ /* 0x000fea0003800000 */
.L_x_266:
        /* <DEDUP_REMOVED lines=13> */
.L_x_269:
[----:B------:R-:W-:Y:S05]  /*bbc0*/  BSYNC B1 ;  /* 0x0000000000017941 */ /* 0x000fea0003800000 */
.L_x_268:
        /* <DEDUP_REMOVED lines=13> */
.L_x_271:
[----:B------:R-:W-:Y:S05]  /*bca0*/  BSYNC B1 ;  /* 0x0000000000017941 */ /* 0x000fea0003800000 */
.L_x_270:
        /* <DEDUP_REMOVED lines=13> */
.L_x_273:
[----:B------:R-:W-:Y:S05]  /*bd80*/  BSYNC B1 ;  /* 0x0000000000017941 */ /* 0x000fea0003800000 */
.L_x_272:
        /* <DEDUP_REMOVED lines=13> */
.L_x_275:
[----:B------:R-:W-:Y:S05]  /*be60*/  BSYNC B1 ;  /* 0x0000000000017941 */ /* 0x000fea0003800000 */
.L_x_274:
        /* <DEDUP_REMOVED lines=13> */
.L_x_277:
[----:B------:R-:W-:Y:S05]  /*bf40*/  BSYNC B1 ;  /* 0x0000000000017941 */ /* 0x000fea0003800000 */
.L_x_276:
        /* <DEDUP_REMOVED lines=13> */
.L_x_279:
[----:B------:R-:W-:Y:S05]  /*c020*/  BSYNC B1 ;  /* 0x0000000000017941 */ /* 0x000fea0003800000 */
.L_x_278:
        /* <DEDUP_REMOVED lines=13> */
.L_x_281:
[----:B------:R-:W-:Y:S05]  /*c100*/  BSYNC B1 ;  /* 0x0000000000017941 */ /* 0x000fea0003800000 */
.L_x_280:
        /* <DEDUP_REMOVED lines=13> */
.L_x_283:
[----:B------:R-:W-:Y:S05]  /*c1e0*/  BSYNC B1 ;  /* 0x0000000000017941 */ /* 0x000fea0003800000 */
.L_x_282:
        /* <DEDUP_REMOVED lines=13> */
.L_x_285:
[----:B------:R-:W-:Y:S05]  /*c2c0*/  BSYNC B1 ;  /* 0x0000000000017941 */ /* 0x000fea0003800000 */
.L_x_284:
        /* <DEDUP_REMOVED lines=13> */
.L_x_287:
[----:B------:R-:W-:Y:S05]  /*c3a0*/  BSYNC B1 ;  /* 0x0000000000017941 */ /* 0x000fea0003800000 */
.L_x_286:
        /* <DEDUP_REMOVED lines=13> */
.L_x_289:
[----:B------:R-:W-:Y:S05]  /*c480*/  BSYNC B1 ;  /* 0x0000000000017941 */ /* 0x000fea0003800000 */
.L_x_288:
        /* <DEDUP_REMOVED lines=13> */
.L_x_291:
[----:B------:R-:W-:Y:S05]  /*c560*/  BSYNC B1 ;  /* 0x0000000000017941 */ /* 0x000fea0003800000 */
.L_x_290:
        /* <DEDUP_REMOVED lines=13> */
.L_x_293:
[----:B------:R-:W-:Y:S05]  /*c640*/  BSYNC B1 ;  /* 0x0000000000017941 */ /* 0x000fea0003800000 */
.L_x_292:
        /* <DEDUP_REMOVED lines=13> */
.L_x_295:
[----:B------:R-:W-:Y:S05]  /*c720*/  BSYNC B1 ;  /* 0x0000000000017941 */ /* 0x000fea0003800000 */
.L_x_294:
        /* <DEDUP_REMOVED lines=13> */
.L_x_297:
[----:B------:R-:W-:Y:S05]  /*c800*/  BSYNC B1 ;  /* 0x0000000000017941 */ /* 0x000fea0003800000 */
.L_x_296:
[----:B------:R-:W-:Y:S05]  /*c810*/  @P1 BRA `(.L_x_298) ;  /* 0x0000002000a41947 */ /* 0x000fea0003800000 */
[----:B------:R-:W2:Y:S01]  /*c820*/  LDL.LU R2, [R1+0x74] ;  /* 0x0000740001027983 */ /* 0x000ea20000300800 */
[----:B-----5:R-:W-:-:S04]  /*c830*/  LOP3.LUT R0, R0, 0xff, RZ, 0xc0, !PT ;  /* 0x000000ff00007812 */ /* 0x020fc800078ec0ff */
[----:B------:R-:W-:-:S05]  /*c840*/  F2FP.F16.E5M2.UNPACK_B R0, R0 ;  /* 0x00000000ff00723e */ /* 0x000fca00020004ff */
[----:B------:R-:W-:-:S05]  /*c850*/  HADD2.F32 R0, -RZ, R0.H0_H0 ;  /* 0x20000000ff007230 */ /* 0x000fca0000004100 */
[----:B------:R-:W-:-:S04]  /*c860*/  FMUL R0, R0, UR25 ;  /* 0x0000001900007c20 */ /* 0x000fc80008400000 */
[----:B--2---:R-:W-:-:S05]  /*c870*/  FFMA R0, R2, UR24, R0 ;  /* 0x0000001802007c23 */ /* 0x004fca0008000000 */
[----:B0-----:R-:W-:-:S05]  /*c880*/  F2FP.SATFINITE.E5M2.F32.PACK_AB_MERGE_C R3, RZ, R0, RZ ;  /* 0x00000000ff03723e */ /* 0x001fca00048060ff */
[----:B------:R0:W-:Y:S01]  /*c890*/  STG.E.U8 desc[UR22][R26.64+0xf9], R3 ;  /* 0x0000f9031a007986 */ /* 0x0001e2000c101116 */
[----:B------:R-:W-:Y:S05]  /*c8a0*/  BRA `(.L_x_298) ;  /* 0x0000002000807947 */ /* 0x000fea0003800000 */
.L_x_41:
[C---:B------:R-:W-:Y:S01]  /*c8b0*/  ISETP.GE.AND P1, PT, R39.reuse, 0x1, PT ;  /* 0x000000012700780c */ /* 0x040fe20003f26270 */
[----:B------:R-:W-:Y:S01]  /*c8c0*/  FMUL R226, R226, UR24 ;  /* 0x00000018e2e27c20 */ /* 0x000fe20008400000 */
[----:B------:R-:W2:Y:S01]  /*c8d0*/  LDL.LU R227, [R1+0x10] ;  /* 0x0000100001e37983 */ /* 0x000ea20000300800 */
[----:B------:R-:W-:Y:S01]  /*c8e0*/  ISETP.GE.AND P0, PT, R39, 0x9, PT ;  /* 0x000000092700780c */ /* 0x000fe20003f06270 */
[----:B------:R-:W-:Y:S01]  /*c8f0*/  FMUL R225, R225, UR24 ;  /* 0x00000018e1e17c20 */ /* 0x000fe20008400000 */
[C---:B------:R-:W-:Y:S02]  /*c900*/  ISETP.LT.OR P4, PT, R34.reuse, 0x1, !P1 ;  /* 0x000000012200780c */ /* 0x040fe40004f81670 */
[C---:B------:R-:W-:Y:S02]  /*c910*/  ISETP.LT.OR P5, PT, R34.reuse, 0x2, !P1 ;  /* 0x000000022200780c */ /* 0x040fe40004fa1670 */
[----:B------:R-:W-:Y:S02]  /*c920*/  F2FP.SATFINITE.E5M2.F32.PACK_AB_MERGE_C R29, RZ, R226, RZ ;  /* 0x000000e2ff1d723e */ /* 0x000fe400048060ff */
[----:B------:R-:W-:Y:S01]  /*c930*/  ISETP.LT.OR P3, PT, R34, 0x1, !P0 ;  /* 0x000000012200780c */ /* 0x000fe20004761670 */
[----:B------:R-:W-:Y:S01]  /*c940*/  FMUL R224, R224, UR24 ;  /* 0x00000018e0e07c20 */ /* 0x000fe20008400000 */
[----:B------:R-:W-:Y:S01]  /*c950*/  ISETP.LT.OR P6, PT, R34, 0xa, !P1 ;  /* 0x0000000a2200780c */ /* 0x000fe20004fc1670 */
[----:B------:R-:W-:Y:S01]  /*c960*/  FMUL R223, R223, UR24 ;  /* 0x00000018dfdf7c20 */ /* 0x000fe20008400000 */
[----:B------:R-:W-:Y:S01]  /*c970*/  F2FP.SATFINITE.E5M2.F32.PACK_AB_MERGE_C R225, RZ, R225, RZ ;  /* 0x000000e1ffe1723e */ /* 0x000fe200048060ff */
[----:B------:R-:W-:Y:S01]  /*c980*/  FMUL R221, R221, UR24 ;  /* 0x00000018dddd7c20 */ /* 0x000fe20008400000 */
[----:B------:R-:W-:Y:S01]  /*c990*/  FMUL R222, R222, UR24 ;  /* 0x00000018dede7c20 */ /* 0x000fe20008400000 */
[----:B------:R0:W-:Y:S01]  /*c9a0*/  @!P4 STG.E.U8 desc[UR22][R24.64], R29 ;  /* 0x0000001d1800c986 */ /* 0x0001e2000c101116 */
[----:B------:R-:W-:-:S02]  /*c9b0*/  ISETP.LT.OR P4, PT, R34, 0x2, !P0 ;  /* 0x000000022200780c */ /* 0x000fc40004781670 */
[----:B------:R-:W-:Y:S01]  /*c9c0*/  F2FP.SATFINITE.E5M2.F32.PACK_AB_MERGE_C R31, RZ, R224, RZ ;  /* 0x000000e0ff1f723e */ /* 0x000fe200048060ff */
[----:B------:R3:W-:Y:S01]  /*c9d0*/  @!P5 STG.E.U8 desc[UR22][R24.64+0x1], R225 ;  /* 0x000001e11800d986 */ /* 0x0007e2000c101116 */
[----:B------:R-:W-:Y:S02]  /*c9e0*/  ISETP.LT.OR P5, PT, R34, 0x9, !P1 ;  /* 0x000000092200780c */ /* 0x000fe40004fa1670 */
[----:B------:R-:W-:Y:S01]  /*c9f0*/  F2FP.SATFINITE.E5M2.F32.PACK_AB_MERGE_C R223, RZ, R223, RZ ;  /* 0x000000dfffdf723e */ /* 0x000fe200048060ff */
[----:B------:R-:W-:Y:S01]  /*ca00*/  FMUL R220, R220, UR24 ;  /* 0x00000018dcdc7c20 */ /* 0x000fe20008400000 */
[----:B------:R-:W-:Y:S01]  /*ca10*/  F2FP.SATFINITE.E5M2.F32.PACK_AB_MERGE_C R221, RZ, R221, RZ ;  /* 0x000000ddffdd723e */ /* 0x000fe200048060ff */
[----:B------:R-:W-:Y:S01]  /*ca20*/  @!P3 STG.E.U8 desc[UR22][R26.64], R31 ;  /* 0x0000001f1a00b986 */ /* 0x000fe2000c101116 */
[----:B------:R-:W-:-:S03]  /*ca30*/  ISETP.LT.OR P3, PT, R34, 0x9, !P0 ;  /* 0x000000092200780c */ /* 0x000fc60004761670 */
[----:B------:R-:W-:Y:S01]  /*ca40*/  @!P4 STG.E.U8 desc[UR22][R26.64+0x1], R223 ;  /* 0x000001df1a00c986 */ /* 0x000fe2000c101116 */
[----:B------:R-:W-:-:S03]  /*ca50*/  ISETP.LT.OR P4, PT, R34, 0xa, !P0 ;  /* 0x0000000a2200780c */ /* 0x000fc60004781670 */
[----:B------:R-:W-:Y:S01]  /*ca60*/  @!P6 STG.E.U8 desc[UR22][R24.64+0x9], R221 ;  /* 0x000009dd1800e986 */ /* 0x000fe2000c101116 */
[C---:B------:R-:W-:Y:S01]  /*ca70*/  ISETP.LT.OR P6, PT, R34.reuse, 0x12, !P1 ;  /* 0x000000122200780c */ /* 0x040fe20004fc1670 */
[----:B------:R-:W-:Y:S01]  /*ca80*/  FMUL R219, R219, UR24 ;  /* 0x00000018dbdb7c20 */ /* 0x000fe20008400000 */
[----:B0-----:R-:W-:Y:S01]  /*ca90*/  F2FP.SATFINITE.E5M2.F32.PACK_AB_MERGE_C R29, RZ, R222, RZ ;  /* 0x000000deff1d723e */ /* 0x001fe200048060ff */
[----:B------:R-:W-:Y:S01]  /*caa0*/  FMUL R217, R217, UR24 ;  /* 0x00000018d9d97c20 */ /* 0x000fe20008400000 */
[----:B------:R-:W4:Y:S01]  /*cab0*/  LDL.LU R226, [R1+0xc] ;  /* 0x00000c0001e27983 */ /* 0x000f220000300800 */
[----:B------:R-:W-:Y:S02]  /*cac0*/  F2FP.SATFINITE.E5M2.F32.PACK_AB_MERGE_C R33, RZ, R220, RZ ;  /* 0x000000dcff21723e */ /* 0x000fe400048060ff */
[----:B------:R-:W-:Y:S01]  /*cad0*/  F2FP.SATFINITE.E5M2.F32.PACK_AB_MERGE_C R219, RZ, R219, RZ ;  /* 0x000000dbffdb723e */ /* 0x000fe200048060ff */
[----:B------:R0:W-:Y:S01]  /*cae0*/  @!P5 STG.E.U8 desc[UR22][R24.64+0x8], R29 ;  /* 0x0000081d1800d986 */ /* 0x0001e2000c101116 */
[----:B------:R-:W-:-:S02]  /*caf0*/  ISETP.LT.OR P5, PT, R34, 0x11, !P1 ;  /* 0x000000112200780c */ /* 0x000fc40004fa1670 */
[----:B------:R-:W-:Y:S01]  /*cb00*/  F2FP.SATFINITE.E5M2.F32.PACK_AB_MERGE_C R217, RZ, R217, RZ ;  /* 0x000000d9ffd9723e */ /* 0x000fe200048060ff */
[----:B---3--:R-:W3:Y:S01]  /*cb10*/  LDL.LU R225, [R1+0x8] ;  /* 0x0000080001e17983 */ /* 0x008ee20000300800 */
[----:B------:R-:W-:-:S03]  /*cb20*/  FMUL R218, R218, UR24 ;  /* 0x00000018dada7c20 */ /* 0x000fc60008400000 */
[----:B------:R-:W4:Y:S04]  /*cb30*/  LDL.LU R224, [R1+0x4] ;  /* 0x0000040001e07983 */ /* 0x000f280000300800 */
[----:B------:R-:W3:Y:S01]  /*cb40*/  LDL.LU R222, [R1] ;  /* 0x0000000001de7983 */ /* 0x000ee20000300800 */
[----:B0-----:R-:W-:Y:S01]  /*cb50*/  F2FP.SATFINITE.E5M2.F32.PACK_AB_MERGE_C R29, RZ, R218, RZ ;  /* 0x000000daff1d723e */ /* 0x001fe200048060ff */
[----:B------:R-:W-:Y:S01]  /*cb60*/  FMUL R216, R216, UR24 ;  /* 0x00000018d8d87c20 */ /* 0x000fe20008400000 */
[----:B------:R-:W-:Y:S01]  /*cb70*/  FMUL R215, R215, UR24 ;  /* 0x00000018d7d77c20 */ /* 0x000fe20008400000 */
[----:B------:R0:W-:Y:S01]  /*cb80*/  @!P3 STG.E.U8 desc[UR22][R26.64+0x8], R33 ;  /* 0x000008211a00b986 */ /* 0x0001e2000c101116 */
[C---:B------:R-:W-:Y:S01]  /*cb90*/  ISETP.LT.OR P3, PT, R34.reuse, 0x11, !P0 ;  /* 0x000000112200780c */ /* 0x040fe20004761670 */
[----:B------:R-:W-:Y:S01]  /*cba0*/  FMUL R213, R213, UR24 ;  /* 0x00000018d5d57c20 */ /* 0x000fe20008400000 */
[----:B------:R-:W-:Y:S01]  /*cbb0*/  F2FP.SATFINITE.E5M2.F32.PACK_AB_MERGE_C R31, RZ, R216, RZ ;  /* 0x000000d8ff1f723e */ /* 0x000fe200048060ff */
[----:B------:R-:W-:Y:S01]  /*cbc0*/  @!P4 STG.E.U8 desc[UR22][R26.64+0x9], R219 ;  /* 0x000009db1a00c986 */ /* 0x000fe2000c101116 */
[----:B------:R-:W-:Y:S01]  /*cbd0*/  ISETP.LT.OR P4, PT, R34, 0x12, !P0 ;  /* 0x000000122200780c */ /* 0x000fe20004781670 */
[----:B------:R-:W-:Y:S01]  /*cbe0*/  FMUL R214, R214, UR24 ;  /* 0x00000018d6d67c20 */ /* 0x000fe20008400000 */
[----:B------:R-:W-:Y:S01]  /*cbf0*/  F2FP.SATFINITE.E5M2.F32.PACK_AB_MERGE_C R215, RZ, R215, RZ ;  /* 0x000000d7ffd7723e */ /* 0x000fe200048060ff */
[----:B------:R-:W-:Y:S01]  /*cc00*/  @!P6 STG.E.U8 desc[UR22][R24.64+0x11], R217 ;  /* 0x000011d91800e986 */ /* 0x000fe2000c101116 */
[----:B------:R-:W-:Y:S01]  /*cc10*/  ISETP.LT.OR P6, PT, R34, 0x1a, !P1 ;  /* 0x0000001a2200780c */ /* 0x000fe20004fc1670 */
[----:B------:R-:W-:Y:S01]  /*cc20*/  FMUL R212, R212, UR24 ;  /* 0x00000018d4d47c20 */ /* 0x000fe20008400000 */
[----:B------:R-:W-:Y:S01]  /*cc30*/  F2FP.SATFINITE.E5M2.F32.PACK_AB_MERGE_C R213, RZ, R213, RZ ;  /* 0x000000d5ffd5723e */ /* 0x000fe200048060ff */
[----:B------:R1:W-:Y:S01]  /*cc40*/  @!P5 STG.E.U8 desc[UR22][R24.64+0x10], R29 ;  /* 0x0000101d1800d986 */ /* 0x0003e2000c101116 */
[C---:B------:R-:W-:Y:S01]  /*cc50*/  ISETP.LT.OR P5, PT, R34.reuse, 0x19, !P1 ;  /* 0x000000192200780c */ /* 0x040fe20004fa1670 */
[----:B------:R-:W-:Y:S01]  /*cc60*/  FMUL R211, R211, UR24 ;  /* 0x00000018d3d37c20 */ /* 0x000fe20008400000 */
[----:B------:R-:W-:Y:S01]  /*cc70*/  FMUL R209, R209, UR24 ;  /* 0x00000018d1d17c20 */ /* 0x000fe20008400000 */
[----:B------:R1:W-:Y:S01]  /*cc80*/  @!P3 STG.E.U8 desc[UR22][R26.64+0x10], R31 ;  /* 0x0000101f1a00b986 */ /* 0x0003e2000c101116 */
[----:B------:R-:W-:Y:S01]  /*cc90*/  ISETP.LT.OR P3, PT, R34, 0x19, !P0 ;  /* 0x000000192200780c */ /* 0x000fe20004761670 */
[----:B------:R-:W-:Y:S01]  /*cca0*/  FMUL R210, R210, UR24 ;  /* 0x00000018d2d27c20 */ /* 0x000fe20008400000 */
[----:B0-----:R-:W-:Y:S01]  /*ccb0*/  F2FP.SATFINITE.E5M2.F32.PACK_AB_MERGE_C R33, RZ, R212, RZ ;  /* 0x000000d4ff21723e */ /* 0x001fe200048060ff */
[----:B------:R-:W-:Y:S01]  /*ccc0*/  @!P4 STG.E.U8 desc[UR22][R26.64+0x11], R215 ;  /* 0x000011d71a00c986 */ /* 0x000fe2000c101116 */
[----:B------:R-:W-:Y:S01]  /*ccd0*/  ISETP.LT.OR P4, PT, R34, 0x1a, !P0 ;  /* 0x0000001a2200780c */ /* 0x000fe20004781670 */
[----:B------:R-:W-:Y:S01]  /*cce0*/  FMUL R208, R208, UR24 ;  /* 0x00000018d0d07c20 */ /* 0x000fe20008400000 */
[----:B------:R-:W-:Y:S01]  /*ccf0*/  F2FP.SATFINITE.E5M2.F32.PACK_AB_MERGE_C R211, RZ, R211, RZ ;  /* 0x000000d3ffd3723e */ /* 0x000fe200048060ff */
[----:B------:R-:W-:Y:S01]  /*cd00*/  @!P6 STG.E.U8 desc[UR22][R24.64+0x19], R213 ;  /* 0x000019d51800e986 */ /* 0x000fe2000c101116 */
[----:B------:R-:W-:Y:S01]  /*cd10*/  ISETP.LT.OR P6, PT, R34, 0x22, !P1 ;  /* 0x000000222200780c */ /* 0x000fe20004fc1670 */
[----:B------:R-:W-:Y:S01]  /*cd20*/  FMUL R207, R207, UR24 ;  /* 0x00000018cfcf7c20 */ /* 0x000fe20008400000 */
[----:B-1----:R-:W-:Y:S01]  /*cd30*/  F2FP.SATFINITE.E5M2.F32.PACK_AB_MERGE_C R29, RZ, R214, RZ ;  /* 0x000000d6ff1d723e */ /* 0x002fe200048060ff */
[----:B------:R-:W-:Y:S01]  /*cd40*/  FMUL R205, R205, UR24 ;  /* 0x00000018cdcd7c20 */ /* 0x000fe20008400000 */
[----:B------:R-:W-:Y:S01]  /*cd50*/  F2FP.SATFINITE.E5M2.F32.PACK_AB_MERGE_C R209, RZ, R209, RZ ;  /* 0x000000d1ffd1723e */ /* 0x000fe200048060ff */
[----:B------:R-:W-:Y:S01]  /*cd60*/  FMUL R206, R206, UR24 ;  /* 0x00000018cece7c20 */ /* 0x000fe20008400000 */
[----:B------:R-:W-:Y:S01]  /*cd70*/  F2FP.SATFINITE.E5M2.F32.PACK_AB_MERGE_C R31, RZ, R208, RZ ;  /* 0x000000d0ff1f723e */ /* 0x000fe200048060ff */
[----:B------:R0:W-:Y:S01]  /*cd80*/  @!P5 STG.E.U8 desc[UR22][R24.64+0x18], R29 ;  /* 0x0000181d1800d986 */ /* 0x0001e2000c101116 */
[----:B------:R-:W-:Y:S01]  /*cd90*/  ISETP.LT.OR P5, PT, R34, 0x21, !P1 ;  /* 0x000000212200780c */ /* 0x000fe20004fa1670 */
[----:B------:R-:W-:Y:S01]  /*cda0*/  FMUL R204, R204, UR24 ;  /* 0x00000018cccc7c20 */ /* 0x000fe20008400000 */
[----:B------:R-:W-:Y:S01]  /*cdb0*/  F2FP.SATFINITE.E5M2.F32.PACK_AB_MERGE_C R207, RZ, R207, RZ ;  /* 0x000000cfffcf723e */ /* 0x000fe200048060ff */
[----:B------:R1:W-:Y:S01]  /*cdc0*/  @!P3 STG.E.U8 desc[UR22][R26.64+0x18], R33 ;  /* 0x000018211a00b986 */ /* 0x0003e2000c101116 */
[C---:B------:R-:W-:Y:S01]  /*cdd0*/  ISETP.LT.OR P3, PT, R34.reuse, 0x21, !P0 ;  /* 0x000000212200780c */ /* 0x040fe20004761670 */
[----:B------:R-:W-:Y:S01]  /*cde0*/  FMUL R203, R203, UR24 ;  /* 0x00000018cbcb7c20 */ /* 0x000fe20008400000 */
[----:B------:R-:W-:Y:S01]  /*cdf0*/  F2FP.SATFINITE.E5M2.F32.PACK_AB_MERGE_C R205, RZ, R205, RZ ;  /* 0x000000cdffcd723e */ /* 0x000fe200048060ff */
[----:B------:R-:W-:Y:S01]  /*ce00*/  @!P4 STG.E.U8 desc[UR22][R26.64+0x19], R211 ;  /* 0x000019d31a00c986 */ /* 0x000fe2000c101116 */
[C---:B------:R-:W-:Y:S01]  /*ce10*/  ISETP.LT.OR P4, PT, R34.reuse, 0x22, !P0 ;  /* 0x000000222200780c */ /* 0x040fe20004781670 */
[----:B------:R-:W-:Y:S01]  /*ce20*/  FMUL R201, R201, UR24 ;  /* 0x00000018c9c97c20 */ /* 0x000fe20008400000 */
[----:B------:R-:W-:Y:S01]  /*ce30*/  F2FP.SATFINITE.E5M2.F32.PACK_AB_MERGE_C R203, RZ, R203, RZ ;  /* 0x000000cbffcb723e */ /* 0x000fe200048060ff */
[----:B------:R-:W-:Y:S01]  /*ce40*/  @!P6 STG.E.U8 desc[UR22][R24.64+0x21], R209 ;  /* 0x000021d11800e986 */ /* 0x000fe2000c101116 */
[----:B------:R-:W-:Y:S01]  /*ce50*/  ISETP.LT.OR P6, PT, R34, 0x2a, !P1 ;  /* 0x0000002a2200780c */ /* 0x000fe20004fc1670 */
[----:B------:R-:W-:Y:S01]  /*ce60*/  FMUL R202, R202, UR24 ;  /* 0x00000018caca7c20 */ /* 0x000fe20008400000 */
[----:B0-----:R-:W-:Y:S01]  /*ce70*/  F2FP.SATFINITE.E5M2.F32.PACK_AB_MERGE_C R29, RZ, R210, RZ ;  /* 0x000000d2ff1d723e */ /* 0x001fe200048060ff */
[----:B------:R-:W-:Y:S01]  /*ce80*/  FMUL R200, R200, UR24 ;  /* 0x00000018c8c87c20 */ /* 0x000fe20008400000 */
[----:B-1----:R-:W-:Y:S01]  /*ce90*/  F2FP.SATFINITE.E5M2.F32.PACK_AB_MERGE_C R33, RZ, R204, RZ ;  /* 0x000000ccff21723e */ /* 0x002fe200048060ff */
[----:B------:R-:W-:Y:S01]  /*cea0*/  FMUL R199, R199, UR24 ;  /* 0x00000018c7c77c20 */ /* 0x000fe20008400000 */
[----:B------:R-:W-:Y:S01]  /*ceb0*/  F2FP.SATFINITE.E5M2.F32.PACK_AB_MERGE_C R201, RZ, R201, RZ ;  /* 0x000000c9ffc9723e */ /* 0x000fe200048060ff */
[----:B------:R0:W-:Y:S01]  /*cec0*/  @!P5 STG.E.U8 desc[UR22][R24.64+0x20], R29 ;  /* 0x0000201d1800d986 */ /* 0x0001e2000c101116 */
[C---:B------:R-:W-:Y:S01]  /*ced0*/  ISETP.LT.OR P5, PT, R34.reuse, 0x29, !P1 ;  /* 0x000000292200780c */ /* 0x040fe20004fa1670 */
[----:B------:R-:W-:Y:S01]  /*cee0*/  FMUL R197, R197, UR24 ;  /* 0x00000018c5c57c20 */ /* 0x000fe20008400000 */
[----:B------:R-:W-:Y:S01]  /*cef0*/  F2FP.SATFINITE.E5M2.F32.PACK_AB_MERGE_C R199, RZ, R199, RZ ;  /* 0x000000c7ffc7723e */ /* 0x000fe200048060ff */
[----:B------:R1:W-:Y:S01]  /*cf00*/  @!P3 STG.E.U8 desc[UR22][R26.64+0x20], R31 ;  /* 0x0000201f1a00b986 */ /* 0x0003e2000c101116 */
[----:B------:R-:W-:Y:S01]  /*cf10*/  ISETP.LT.OR P3, PT, R34, 0x29, !P0 ;  /* 0x000000292200780c */ /* 0x000fe20004761670 */
[----:B------:R-:W-:Y:S01]  /*cf20*/  FMUL R198, R198, UR24 ;  /* 0x00000018c6c67c20 */ /* 0x000fe20008400000 */
[----:B------:R-:W-:Y:S01]  /*cf30*/  F2FP.SATFINITE.E5M2.F32.PACK_AB_MERGE_C R197, RZ, R197, RZ ;  /* 0x000000c5ffc5723e */ /* 0x000fe200048060ff */
[----:B------:R-:W-:Y:S01]  /*cf40*/  @!P4 STG.E.U8 desc[UR22][R26.64+0x21], R207 ;  /* 0x000021cf1a00c986 */ /* 0x000fe2000c101116 */
[----:B------:R-:W-:Y:S01]  /*cf50*/  ISETP.LT.OR P4, PT, R34, 0x2a, !P0 ;  /* 0x0000002a2200780c */ /* 0x000fe20004781670 */
[----:B------:R-:W-:Y:S01]  /*cf60*/  FMUL R196, R196, UR24 ;  /* 0x00000018c4c47c20 */ /* 0x000fe20008400000 */
[----:B------:R-:W-:Y:S01]  /*cf70*/  FMUL R195, R195, UR24 ;  /* 0x00000018c3c37c20 */ /* 0x000fe20008400000 */
        /* <DEDUP_REMOVED lines=27> */
[----:B------:R-:W-:Y:S01]  /*d130*/  FMUL R186, R186, UR24 ;  /* 0x00000018baba7c20 */ /* 0x000fe20008400000 */
        /* <DEDUP_REMOVED lines=154> */
[----:B-----5:R-:W-:Y:S01]  /*dae0*/  FMUL R5, R5, UR24 ;  /* 0x0000001805057c20 */ /* 0x020fe20008400000 */
[----:B0-----:R-:W-:Y:S01]  /*daf0*/  F2FP.SATFINITE.E5M2.F32.PACK_AB_MERGE_C R29, RZ, R170, RZ ;  /* 0x000000aaff1d723e */ /* 0x001fe200048060ff */
[----:B------:R-:W-:Y:S01]  /*db00*/  FMUL R0, R0, UR24 ;  /* 0x0000001800007c20 */ /* 0x000fe20008400000 */
[----:B-1----:R-:W-:Y:S01]  /*db10*/  F2FP.SATFINITE.E5M2.F32.PACK_AB_MERGE_C R33, RZ, R164, RZ ;  /* 0x000000a4ff21723e */ /* 0x002fe200048060ff */
[----:B------:R-:W-:Y:S01]  /*db20*/  FMUL R6, R6, UR24 ;  /* 0x0000001806067c20 */ /* 0x000fe20008400000 */
[----:B------:R-:W-:Y:S01]  /*db30*/  F2FP.SATFINITE.E5M2.F32.PACK_AB_MERGE_C R7, RZ, R7, RZ ;  /* 0x00000007ff07723e */ /* 0x000fe200048060ff */
[----:B------:R0:W-:Y:S01]  /*db40*/  @!P5 STG.E.U8 desc[UR22][R24.64+0x70], R29 ;  /* 0x0000701d1800d986 */ /* 0x0001e2000c101116 */
[----:B------:R-:W-:Y:S01]  /*db50*/  ISETP.LT.OR P5, PT, R34, 0x79, !P1 ;  /* 0x000000792200780c */ /* 0x000fe20004fa1670 */
[----:B------:R-:W-:Y:S01]  /*db60*/  FMUL R2, R2, UR24 ;  /* 0x0000001802027c20 */ /* 0x000fe20008400000 */
[----:B------:R-:W-:Y:S01]  /*db70*/  F2FP.SATFINITE.E5M2.F32.PACK_AB_MERGE_C R5, RZ, R5, RZ ;  /* 0x00000005ff05723e */ /* 0x000fe200048060ff */
[----:B------:R1:W-:Y:S01]  /*db80*/  @!P3 STG.E.U8 desc[UR22][R26.64+0x70], R31 ;  /* 0x0000701f1a00b986 */ /* 0x0003e2000c101116 */
[----:B------:R-:W-:Y:S01]  /*db90*/  ISETP.LT.OR P3, PT, R34, 0x79, !P0 ;  /* 0x000000792200780c */ /* 0x000fe20004761670 */
[----:B------:R-:W-:Y:S01]  /*dba0*/  FMUL R3, R3, UR24 ;  /* 0x0000001803037c20 */ /* 0x000fe20008400000 */
[----:B------:R-:W-:Y:S01]  /*dbb0*/  FMUL R4, R4, UR24 ;  /* 0x0000001804047c20 */ /* 0x000fe20008400000 */
[----:B------:R-:W-:Y:S01]  /*dbc0*/  @!P4 STG.E.U8 desc[UR22][R26.64+0x71], R167 ;  /* 0x000071a71a00c986 */ /* 0x000fe2000c101116 */
[----:B------:R-:W-:-:S03]  /*dbd0*/  ISETP.LT.OR P4, PT, R34, 0x7a, !P0 ;  /* 0x0000007a2200780c */ /* 0x000fc60004781670 */
[----:B------:R-:W-:Y:S01]  /*dbe0*/  @!P6 STG.E.U8 desc[UR22][R24.64+0x79], R165 ;  /* 0x000079a51800e986 */ /* 0x000fe2000c101116 */
[----:B------:R-:W-:Y:S02]  /*dbf0*/  ISETP.LT.OR P6, PT, R34, 0x82, !P1 ;  /* 0x000000822200780c */ /* 0x000fe40004fc1670 */
[----:B0-----:R-:W-:Y:S01]  /*dc00*/  F2FP.SATFINITE.E5M2.F32.PACK_AB_MERGE_C R29, RZ, R166, RZ ;  /* 0x000000a6ff1d723e */ /* 0x001fe200048060ff */
[----:B------:R-:W4:Y:S01]  /*dc10*/  LDL.LU R220, [R1+0x14] ;  /* 0x0000140001dc7983 */ /* 0x000f220000300800 */
[----:B-1----:R-:W-:-:S03]  /*dc20*/  F2FP.SATFINITE.E5M2.F32.PACK_AB_MERGE_C R31, RZ, R160, RZ ;  /* 0x000000a0ff1f723e */ /* 0x002fc600048060ff */
[----:B------:R0:W-:Y:S01]  /*dc30*/  @!P5 STG.E.U8 desc[UR22][R24.64+0x78], R29 ;  /* 0x0000781d1800d986 */ /* 0x0001e2000c101116 */
[----:B------:R-:W-:-:S03]  /*dc40*/  ISETP.LT.OR P5, PT, R34, 0x81, !P1 ;  /* 0x000000812200780c */ /* 0x000fc60004fa1670 */
[----:B------:R1:W-:Y:S01]  /*dc50*/  @!P3 STG.E.U8 desc[UR22][R26.64+0x78], R33 ;  /* 0x000078211a00b986 */ /* 0x0003e2000c101116 */
[----:B------:R-:W-:-:S03]  /*dc60*/  ISETP.LT.OR P3, PT, R34, 0x81, !P0 ;  /* 0x000000812200780c */ /* 0x000fc60004761670 */
        /* <DEDUP_REMOVED lines=26> */
[----:B0-----:R-:W-:Y:S02]  /*de10*/  F2FP.SATFINITE.E5M2.F32.PACK_AB_MERGE_C R29, RZ, R154, RZ ;  /* 0x0000009aff1d723e */ /* 0x001fe400048060ff */
[----:B-1----:R-:W-:-:S03]  /*de20*/  F2FP.SATFINITE.E5M2.F32.PACK_AB_MERGE_C R33, RZ, R20, RZ ;  /* 0x00000014ff21723e */ /* 0x002fc600048060ff */
[----:B------:R0:W-:Y:S01]  /*de30*/  @!P5 STG.E.U8 desc[UR22][R24.64+0x90], R29 ;  /* 0x0000901d1800d986 */ /* 0x0001e2000c101116 */
[----:B------:R-:W-:-:S03]  /*de40*/  ISETP.LT.OR P5, PT, R34, 0x99, !P1 ;  /* 0x000000992200780c */ /* 0x000fc60004fa1670 */
[----:B------:R-:W-:Y:S01]  /*de50*/  @!P3 STG.E.U8 desc[UR22][R26.64+0x90], R31 ;  /* 0x0000901f1a00b986 */ /* 0x000fe2000c101116 */
[----:B------:R-:W-:-:S03]  /*de60*/  ISETP.LT.OR P3, PT, R34, 0x99, !P0 ;  /* 0x000000992200780c */ /* 0x000fc60004761670 */
[----:B------:R1:W-:Y:S01]  /*de70*/  @!P4 STG.E.U8 desc[UR22][R26.64+0x91], R23 ;  /* 0x000091171a00c986 */ /* 0x0003e2000c101116 */
[----:B------:R-:W-:-:S03]  /*de80*/  ISETP.LT.OR P4, PT, R34, 0x9a, !P0 ;  /* 0x0000009a2200780c */ /* 0x000fc60004781670 */
[----:B------:R2:W-:Y:S01]  /*de90*/  @!P6 STG.E.U8 desc[UR22][R24.64+0x99], R21 ;  /* 0x000099151800e986 */ /* 0x0005e2000c101116 */
[----:B------:R-:W-:Y:S02]  /*dea0*/  ISETP.LT.OR P6, PT, R34, 0xa2, !P1 ;  /* 0x000000a22200780c */ /* 0x000fe40004fc1670 */
[----:B0-----:R-:W-:-:S05]  /*deb0*/  F2FP.SATFINITE.E5M2.F32.PACK_AB_MERGE_C R29, RZ, R22, RZ ;  /* 0x00000016ff1d723e */ /* 0x001fca00048060ff */
[----:B------:R-:W-:Y:S01]  /*dec0*/  @!P5 STG.E.U8 desc[UR22][R24.64+0x98], R29 ;  /* 0x0000981d1800d986 */ /* 0x000fe2000c101116 */
[C---:B------:R-:W-:Y:S02]  /*ded0*/  ISETP.LT.OR P5, PT, R34.reuse, 0xa1, !P1 ;  /* 0x000000a12200780c */ /* 0x040fe40004fa1670 */
[----:B-1----:R-:W-:Y:S01]  /*dee0*/  F2FP.SATFINITE.E5M2.F32.PACK_AB_MERGE_C R23, RZ, R18, RZ ;  /* 0x00000012ff17723e */ /* 0x002fe200048060ff */
[----:B------:R-:W-:Y:S01]  /*def0*/  @!P3 STG.E.U8 desc[UR22][R26.64+0x98], R33 ;  /* 0x000098211a00b986 */ /* 0x000fe2000c101116 */
[C---:B------:R-:W-:Y:S02]  /*df00*/  ISETP.LT.OR P3, PT, R34.reuse, 0xa1, !P0 ;  /* 0x000000a12200780c */ /* 0x040fe40004761670 */
[----:B--2---:R-:W-:Y:S01]  /*df10*/  F2FP.SATFINITE.E5M2.F32.PACK_AB_MERGE_C R21, RZ, R16, RZ ;  /* 0x00000010ff15723e */ /* 0x004fe200048060ff */
[----:B------:R0:W-:Y:S01]  /*df20*/  @!P4 STG.E.U8 desc[UR22][R26.64+0x99], R19 ;  /* 0x000099131a00c986 */ /* 0x0001e2000c101116 */
[----:B------:R-:W-:-:S03]  /*df30*/  ISETP.LT.OR P4, PT, R34, 0xa2, !P0 ;  /* 0x000000a22200780c */ /* 0x000fc60004781670 */
[----:B------:R1:W-:Y:S01]  /*df40*/  @!P6 STG.E.U8 desc[UR22][R24.64+0xa1], R17 ;  /* 0x0000a1111800e986 */ /* 0x0003e2000c101116 */
[----:B------:R-:W-:-:S03]  /*df50*/  ISETP.LT.OR P6, PT, R34, 0xaa, !P1 ;  /* 0x000000aa2200780c */ /* 0x000fc60004fc1670 */
[----:B------:R-:W-:Y:S01]  /*df60*/  @!P5 STG.E.U8 desc[UR22][R24.64+0xa0], R23 ;  /* 0x0000a0171800d986 */ /* 0x000fe2000c101116 */
[----:B------:R-:W-:-:S03]  /*df70*/  ISETP.LT.OR P5, PT, R34, 0xa9, !P1 ;  /* 0x000000a92200780c */ /* 0x000fc60004fa1670 */
[----:B------:R-:W-:Y:S01]  /*df80*/  @!P3 STG.E.U8 desc[UR22][R26.64+0xa0], R21 ;  /* 0x0000a0151a00b986 */ /* 0x000fe2000c101116 */
[C---:B------:R-:W-:Y:S02]  /*df90*/  ISETP.LT.OR P3, PT, R34.reuse, 0xa9, !P0 ;  /* 0x000000a92200780c */ /* 0x040fe40004761670 */
[----:B0-----:R-:W-:Y:S01]  /*dfa0*/  F2FP.SATFINITE.E5M2.F32.PACK_AB_MERGE_C R19, RZ, R14, RZ ;  /* 0x0000000eff13723e */ /* 0x001fe200048060ff */
[----:B------:R0:W-:Y:S01]  /*dfb0*/  @!P4 STG.E.U8 desc[UR22][R26.64+0xa1], R15 ;  /* 0x0000a10f1a00c986 */ /* 0x0001e2000c101116 */
[C---:B------:R-:W-:Y:S02]  /*dfc0*/  ISETP.LT.OR P4, PT, R34.reuse, 0xaa, !P0 ;  /* 0x000000aa2200780c */ /* 0x040fe40004781670 */
[----:B-1----:R-:W-:Y:S01]  /*dfd0*/  F2FP.SATFINITE.E5M2.F32.PACK_AB_MERGE_C R17, RZ, R12, RZ ;  /* 0x0000000cff11723e */ /* 0x002fe200048060ff */
        /* <DEDUP_REMOVED lines=15> */
[----:B0-----:R-:W-:Y:S02]  /*e0d0*/  F2FP.SATFINITE.E5M2.F32.PACK_AB_MERGE_C R11, RZ, R6, RZ ;  /* 0x00000006ff0b723e */ /* 0x001fe400048060ff */
[C---:B------:R-:W-:Y:S01]  /*e0e0*/  ISETP.LT.OR P3, PT, R34.reuse, 0xb9, !P0 ;  /* 0x000000b92200780c */ /* 0x040fe20004761670 */
[----:B------:R0:W-:Y:S01]  /*e0f0*/  @!P4 STG.E.U8 desc[UR22][R26.64+0xb1], R7 ;  /* 0x0000b1071a00c986 */ /* 0x0001e2000c101116 */
[----:B-1----:R-:W-:Y:S02]  /*e100*/  F2FP.SATFINITE.E5M2.F32.PACK_AB_MERGE_C R9, RZ, R4, RZ ;  /* 0x00000004ff09723e */ /* 0x002fe400048060ff */
[C---:B------:R-:W-:Y:S01]  /*e110*/  ISETP.LT.OR P4, PT, R34.reuse, 0xba, !P0 ;  /* 0x000000ba2200780c */ /* 0x040fe20004781670 */
[----:B------:R1:W-:Y:S04]  /*e120*/  @!P6 STG.E.U8 desc[UR22][R24.64+0xb9], R5 ;  /* 0x0000b9051800e986 */ /* 0x0003e8000c101116 */
[----:B------:R2:W-:Y:S01]  /*e130*/  @!P5 STG.E.U8 desc[UR22][R24.64+0xb8], R11 ;  /* 0x0000b80b1800d986 */ /* 0x0005e2000c101116 */
[----:B------:R-:W-:Y:S01]  /*e140*/  FMUL R4, R227, UR24 ;  /* 0x00000018e3047c20 */ /* 0x000fe20008400000 */
[----:B------:R-:W-:-:S02]  /*e150*/  ISETP.LT.OR P5, PT, R34, 0xc1, !P1 ;  /* 0x000000c12200780c */ /* 0x000fc40004fa1670 */
[----:B0-----:R-:W-:Y:S02]  /*e160*/  F2FP.SATFINITE.E5M2.F32.PACK_AB_MERGE_C R7, RZ, R3, RZ ;  /* 0x00000003ff07723e */ /* 0x001fe400048060ff */
[----:B-1----:R-:W-:Y:S01]  /*e170*/  F2FP.SATFINITE.E5M2.F32.PACK_AB_MERGE_C R5, RZ, R0, RZ ;  /* 0x00000000ff05723e */ /* 0x002fe200048060ff */
[----:B---3--:R-:W-:Y:S01]  /*e180*/  FMUL R0, R222, UR24 ;  /* 0x00000018de007c20 */ /* 0x008fe20008400000 */
[----:B------:R-:W-:Y:S01]  /*e190*/  ISETP.LT.OR P6, PT, R34, 0xc2, !P1 ;  /* 0x000000c22200780c */ /* 0x000fe20004fc1670 */
[----:B------:R-:W3:Y:S01]  /*e1a0*/  LDL.LU R222, [R1+0x20] ;  /* 0x0000200001de7983 */ /* 0x000ee20000300800 */
[----:B--2---:R-:W-:Y:S02]  /*e1b0*/  F2FP.SATFINITE.E5M2.F32.PACK_AB_MERGE_C R11, RZ, R2, RZ ;  /* 0x00000002ff0b723e */ /* 0x004fe400048060ff */
[----:B------:R-:W-:Y:S01]  /*e1c0*/  F2FP.SATFINITE.E5M2.F32.PACK_AB_MERGE_C R13, RZ, R0, RZ ;  /* 0x00000000ff0d723e */ /* 0x000fe200048060ff */
[----:B----4-:R-:W-:Y:S01]  /*e1d0*/  FMUL R0, R224, UR24 ;  /* 0x00000018e0007c20 */ /* 0x010fe20008400000 */
[----:B------:R-:W-:Y:S01]  /*e1e0*/  FMUL R2, R225, UR24 ;  /* 0x00000018e1027c20 */ /* 0x000fe20008400000 */
[----:B------:R-:W2:Y:S04]  /*e1f0*/  LDL.LU R224, [R1+0x24] ;  /* 0x0000240001e07983 */ /* 0x000ea80000300800 */
[----:B------:R-:W4:Y:S01]  /*e200*/  LDL.LU R225, [R1+0x28] ;  /* 0x0000280001e17983 */ /* 0x000f220000300800 */
[----:B------:R-:W-:-:S03]  /*e210*/  FMUL R3, R226, UR24 ;  /* 0x00000018e2037c20 */ /* 0x000fc60008400000 */
[----:B------:R-:W4:Y:S04]  /*e220*/  LDL.LU R226, [R1+0x2c] ;  /* 0x00002c0001e27983 */ /* 0x000f280000300800 */
[----:B------:R-:W4:Y:S04]  /*e230*/  LDL.LU R227, [R1+0x30] ;  /* 0x0000300001e37983 */ /* 0x000f280000300800 */
[----:B------:R-:W-:Y:S01]  /*e240*/  @!P3 STG.E.U8 desc[UR22][R26.64+0xb8], R9 ;  /* 0x0000b8091a00b986 */ /* 0x000fe2000c101116 */
[----:B------:R-:W-:-:S03]  /*e250*/  ISETP.LT.OR P3, PT, R34, 0xc1, !P0 ;  /* 0x000000c12200780c */ /* 0x000fc60004761670 */
[----:B------:R0:W-:Y:S01]  /*e260*/  @!P4 STG.E.U8 desc[UR22][R26.64+0xb9], R7 ;  /* 0x0000b9071a00c986 */ /* 0x0001e2000c101116 */
[----:B------:R-:W-:-:S03]  /*e270*/  ISETP.LT.OR P4, PT, R34, 0xc2, !P0 ;  /* 0x000000c22200780c */ /* 0x000fc60004781670 */
[----:B------:R-:W-:Y:S01]  /*e280*/  @!P5 STG.E.U8 desc[UR22][R24.64+0xc0], R11 ;  /* 0x0000c00b1800d986 */ /* 0x000fe2000c101116 */
[----:B------:R-:W-:-:S03]  /*e290*/  ISETP.LT.OR P5, PT, R34, 0xc9, !P1 ;  /* 0x000000c92200780c */ /* 0x000fc60004fa1670 */
[----:B------:R1:W-:Y:S01]  /*e2a0*/  @!P6 STG.E.U8 desc[UR22][R24.64+0xc1], R5 ;  /* 0x0000c1051800e986 */ /* 0x0003e2000c101116 */
[----:B0-----:R-:W-:-:S03]  /*e2b0*/  F2FP.SATFINITE.E5M2.F32.PACK_AB_MERGE_C R7, RZ, R0, RZ ;  /* 0x00000000ff07723e */ /* 0x001fc600048060ff */
[----:B------:R-:W-:Y:S01]  /*e2c0*/  @!P3 STG.E.U8 desc[UR22][R26.64+0xc0], R13 ;  /* 0x0000c00d1a00b986 */ /* 0x000fe2000c101116 */
[C---:B------:R-:W-:Y:S02]  /*e2d0*/  ISETP.LT.OR P6, PT, R34.reuse, 0xca, !P1 ;  /* 0x000000ca2200780c */ /* 0x040fe40004fc1670 */
[----:B-1----:R-:W-:Y:S01]  /*e2e0*/  F2FP.SATFINITE.E5M2.F32.PACK_AB_MERGE_C R5, RZ, R2, RZ ;  /* 0x00000002ff05723e */ /* 0x002fe200048060ff */
[----:B------:R0:W-:Y:S01]  /*e2f0*/  @!P4 STG.E.U8 desc[UR22][R26.64+0xc1], R7 ;  /* 0x0000c1071a00c986 */ /* 0x0001e2000c101116 */
[C---:B------:R-:W-:Y:S02]  /*e300*/  ISETP.LT.OR P3, PT, R34.reuse, 0xc9, !P0 ;  /* 0x000000c92200780c */ /* 0x040fe40004761670 */
[C---:B------:R-:W-:Y:S01]  /*e310*/  ISETP.LT.OR P4, PT, R34.reuse, 0xca, !P0 ;  /* 0x000000ca2200780c */ /* 0x040fe20004781670 */
[----:B------:R1:W-:Y:S01]  /*e320*/  @!P5 STG.E.U8 desc[UR22][R24.64+0xc8], R5 ;  /* 0x0000c8051800d986 */ /* 0x0003e2000c101116 */
[----:B------:R-:W-:Y:S02]  /*e330*/  ISETP.LT.OR P5, PT, R34, 0xd1, !P1 ;  /* 0x000000d12200780c */ /* 0x000fe40004fa1670 */
[----:B------:R-:W-:-:S02]  /*e340*/  F2FP.SATFINITE.E5M2.F32.PACK_AB_MERGE_C R9, RZ, R3, RZ ;  /* 0x00000003ff09723e */ /* 0x000fc400048060ff */
[----:B------:R-:W-:-:S03]  /*e350*/  F2FP.SATFINITE.E5M2.F32.PACK_AB_MERGE_C R11, RZ, R4, RZ ;  /* 0x00000004ff0b723e */ /* 0x000fc600048060ff */
[----:B------:R1:W-:Y:S04]  /*e360*/  @!P6 STG.E.U8 desc[UR22][R24.64+0xc9], R9 ;  /* 0x0000c9091800e986 */ /* 0x0003e8000c101116 */
[----:B------:R-:W-:Y:S01]  /*e370*/  @!P3 STG.E.U8 desc[UR22][R26.64+0xc8], R11 ;  /* 0x0000c80b1a00b986 */ /* 0x000fe2000c101116 */
[----:B------:R-:W-:-:S03]  /*e380*/  FMUL R0, R220, UR24 ;  /* 0x00000018dc007c20 */ /* 0x000fc60008400000 */
[----:B------:R-:W4:Y:S02]  /*e390*/  LDL.LU R220, [R1+0x34] ;  /* 0x0000340001dc7983 */ /* 0x000f240000300800 */
[----:B0-----:R-:W-:Y:S01]  /*e3a0*/  F2FP.SATFINITE.E5M2.F32.PACK_AB_MERGE_C R7, RZ, R0, RZ ;  /* 0x00000000ff07723e */ /* 0x001fe200048060ff */
[----:B------:R-:W-:Y:S02]  /*e3b0*/  FMUL R2, R221, UR24 ;  /* 0x00000018dd027c20 */ /* 0x000fe40008400000 */
[----:B------:R-:W4:Y:S03]  /*e3c0*/  LDL.LU R221, [R1+0x38] ;  /* 0x0000380001dd7983 */ /* 0x000f260000300800 */
[----:B-1----:R-:W-:Y:S01]  /*e3d0*/  F2FP.SATFINITE.E5M2.F32.PACK_AB_MERGE_C R5, RZ, R2, RZ ;  /* 0x00000002ff05723e */ /* 0x002fe200048060ff */
[----:B------:R-:W-:Y:S04]  /*e3e0*/  @!P4 STG.E.U8 desc[UR22][R26.64+0xc9], R7 ;  /* 0x0000c9071a00c986 */ /* 0x000fe8000c101116 */
[----:B------:R0:W-:Y:S01]  /*e3f0*/  @!P5 STG.E.U8 desc[UR22][R24.64+0xd0], R5 ;  /* 0x0000d0051800d986 */ /* 0x0001e2000c101116 */
[----:B------:R-:W-:-:S03]  /*e400*/  FMUL R3, R223, UR24 ;  /* 0x00000018df037c20 */ /* 0x000fc60008400000 */
[----:B------:R-:W4:Y:S02]  /*e410*/  LDL.LU R223, [R1+0x3c] ;  /* 0x00003c0001df7983 */ /* 0x000f240000300800 */
[----:B------:R-:W-:Y:S01]  /*e420*/  F2FP.SATFINITE.E5M2.F32.PACK_AB_MERGE_C R9, RZ, R3, RZ ;  /* 0x00000003ff09723e */ /* 0x000fe200048060ff */
[----:B---3--:R-:W-:Y:S02]  /*e430*/  FMUL R0, R222, UR24 ;  /* 0x00000018de007c20 */ /* 0x008fe40008400000 */
[----:B------:R-:W3:Y:S03]  /*e440*/  LDL.LU R222, [R1+0x40] ;  /* 0x0000400001de7983 */ /* 0x000ee60000300800 */
[----:B------:R-:W-:Y:S01]  /*e450*/  F2FP.SATFINITE.E5M2.F32.PACK_AB_MERGE_C R13, RZ, R0, RZ ;  /* 0x00000000ff0d723e */ /* 0x000fe200048060ff */
[----:B--2---:R-:W-:Y:S02]  /*e460*/  FMUL R2, R224, UR24 ;  /* 0x00000018e0027c20 */ /* 0x004fe40008400000 */
[----:B------:R-:W2:Y:S01]  /*e470*/  LDL.LU R224, [R1+0x44] ;  /* 0x0000440001e07983 */ /* 0x000ea20000300800 */
[----:B----4-:R-:W-:-:S03]  /*e480*/  FMUL R0, R225, UR24 ;  /* 0x00000018e1007c20 */ /* 0x010fc60008400000 */
[----:B------:R-:W4:Y:S01]  /*e490*/  LDL.LU R225, [R1+0x48] ;  /* 0x0000480001e17983 */ /* 0x000f220000300800 */
[----:B------:R-:W-:Y:S01]  /*e4a0*/  FMUL R3, R226, UR24 ;  /* 0x00000018e2037c20 */ /* 0x000fe20008400000 */
[----:B0-----:R-:W-:Y:S02]  /*e4b0*/  F2FP.SATFINITE.E5M2.F32.PACK_AB_MERGE_C R5, RZ, R0, RZ ;  /* 0x00000000ff05723e */ /* 0x001fe400048060ff */
[----:B------:R-:W4:Y:S01]  /*e4c0*/  LDL.LU R226, [R1+0x4c] ;  /* 0x00004c0001e27983 */ /* 0x000f220000300800 */
[----:B------:R-:W-:-:S03]  /*e4d0*/  FMUL R0, R227, UR24 ;  /* 0x00000018e3007c20 */ /* 0x000fc60008400000 */
[----:B------:R-:W4:Y:S01]  /*e4e0*/  LDL.LU R227, [R1+0x50] ;  /* 0x0000500001e37983 */ /* 0x000f220000300800 */
[C---:B------:R-:W-:Y:S02]  /*e4f0*/  ISETP.LT.OR P6, PT, R34.reuse, 0xd2, !P1 ;  /* 0x000000d22200780c */ /* 0x040fe40004fc1670 */
[C---:B------:R-:W-:Y:S01]  /*e500*/  ISETP.LT.OR P4, PT, R34.reuse, 0xd2, !P0 ;  /* 0x000000d22200780c */ /* 0x040fe20004781670 */
[----:B------:R-:W4:Y:S01]  /*e510*/  LDL.LU R218, [R1+0x54] ;  /* 0x0000540001da7983 */ /* 0x000f220000300800 */
[C---:B------:R-:W-:Y:S02]  /*e520*/  ISETP.LT.OR P3, PT, R34.reuse, 0xd1, !P0 ;  /* 0x000000d12200780c */ /* 0x040fe40004761670 */
[----:B------:R-:W-:Y:S02]  /*e530*/  ISETP.LT.OR P5, PT, R34, 0xd9, !P1 ;  /* 0x000000d92200780c */ /* 0x000fe40004fa1670 */
[----:B------:R-:W-:Y:S02]  /*e540*/  F2FP.SATFINITE.E5M2.F32.PACK_AB_MERGE_C R7, RZ, R2, RZ ;  /* 0x00000002ff07723e */ /* 0x000fe400048060ff */
[----:B------:R-:W-:-:S03]  /*e550*/  F2FP.SATFINITE.E5M2.F32.PACK_AB_MERGE_C R11, RZ, R0, RZ ;  /* 0x00000000ff0b723e */ /* 0x000fc600048060ff */
[----:B------:R0:W-:Y:S01]  /*e560*/  @!P6 STG.E.U8 desc[UR22][R24.64+0xd1], R9 ;  /* 0x0000d1091800e986 */ /* 0x0001e2000c101116 */
[----:B------:R-:W-:-:S03]  /*e570*/  ISETP.LT.OR P6, PT, R34, 0xda, !P1 ;  /* 0x000000da2200780c */ /* 0x000fc60004fc1670 */
[----:B------:R-:W-:Y:S01]  /*e580*/  @!P4 STG.E.U8 desc[UR22][R26.64+0xd1], R7 ;  /* 0x0000d1071a00c986 */ /* 0x000fe2000c101116 */
[----:B------:R-:W-:-:S03]  /*e590*/  ISETP.LT.OR P4, PT, R34, 0xda, !P0 ;  /* 0x000000da2200780c */ /* 0x000fc60004781670 */
[----:B------:R-:W-:Y:S01]  /*e5a0*/  @!P3 STG.E.U8 desc[UR22][R26.64+0xd0], R13 ;  /* 0x0000d00d1a00b986 */ /* 0x000fe2000c101116 */
[----:B0-----:R-:W-:-:S03]  /*e5b0*/  F2FP.SATFINITE.E5M2.F32.PACK_AB_MERGE_C R9, RZ, R3, RZ ;  /* 0x00000003ff09723e */ /* 0x001fc600048060ff */
[----:B------:R0:W-:Y:S04]  /*e5c0*/  @!P5 STG.E.U8 desc[UR22][R24.64+0xd8], R5 ;  /* 0x0000d8051800d986 */ /* 0x0001e8000c101116 */
[----:B------:R1:W-:Y:S01]  /*e5d0*/  @!P6 STG.E.U8 desc[UR22][R24.64+0xd9], R9 ;  /* 0x0000d9091800e986 */ /* 0x0003e2000c101116 */
[----:B------:R-:W-:-:S03]  /*e5e0*/  FMUL R0, R220, UR24 ;  /* 0x00000018dc007c20 */ /* 0x000fc60008400000 */
[----:B------:R-:W4:Y:S02]  /*e5f0*/  LDL.LU R220, [R1+0x58] ;  /* 0x0000580001dc7983 */ /* 0x000f240000300800 */
[----:B0-----:R-:W-:Y:S01]  /*e600*/  F2FP.SATFINITE.E5M2.F32.PACK_AB_MERGE_C R5, RZ, R0, RZ ;  /* 0x00000000ff05723e */ /* 0x001fe200048060ff */
[----:B------:R-:W-:Y:S02]  /*e610*/  FMUL R2, R221, UR24 ;  /* 0x00000018dd027c20 */ /* 0x000fe40008400000 */
[----:B------:R-:W4:Y:S03]  /*e620*/  LDL.LU R221, [R1+0x5c] ;  /* 0x00005c0001dd7983 */ /* 0x000f260000300800 */
[----:B------:R-:W-:Y:S01]  /*e630*/  F2FP.SATFINITE.E5M2.F32.PACK_AB_MERGE_C R7, RZ, R2, RZ ;  /* 0x00000002ff07723e */ /* 0x000fe200048060ff */
[----:B------:R0:W-:Y:S01]  /*e640*/  @!P4 STG.E.U8 desc[UR22][R26.64+0xd9], R5 ;  /* 0x0000d9051a00c986 */ /* 0x0001e2000c101116 */
[----:B------:R-:W-:-:S03]  /*e650*/  FMUL R3, R223, UR24 ;  /* 0x00000018df037c20 */ /* 0x000fc60008400000 */
[----:B------:R-:W4:Y:S02]  /*e660*/  LDL.LU R223, [R1+0x60] ;  /* 0x0000600001df7983 */ /* 0x000f240000300800 */
[----:B-1----:R-:W-:Y:S01]  /*e670*/  F2FP.SATFINITE.E5M2.F32.PACK_AB_MERGE_C R9, RZ, R3, RZ ;  /* 0x00000003ff09723e */ /* 0x002fe200048060ff */
[----:B---3--:R-:W-:Y:S02]  /*e680*/  FMUL R4, R222, UR24 ;  /* 0x00000018de047c20 */ /* 0x008fe40008400000 */
[----:B------:R-:W3:Y:S01]  /*e690*/  LDL.LU R222, [R1+0x64] ;  /* 0x0000640001de7983 */ /* 0x000ee20000300800 */
[----:B--2---:R-:W-:-:S03]  /*e6a0*/  FMUL R0, R224, UR24 ;  /* 0x00000018e0007c20 */ /* 0x004fc60008400000 */
[----:B------:R-:W2:Y:S01]  /*e6b0*/  LDL.LU R224, [R1+0x68] ;  /* 0x0000680001e07983 */ /* 0x000ea20000300800 */
[----:B----4-:R-:W-:Y:S01]  /*e6c0*/  FMUL R2, R225, UR24 ;  /* 0x00000018e1027c20 */ /* 0x010fe20008400000 */
[----:B0-----:R-:W-:Y:S02]  /*e6d0*/  F2FP.SATFINITE.E5M2.F32.PACK_AB_MERGE_C R5, RZ, R0, RZ ;  /* 0x00000000ff05723e */ /* 0x001fe400048060ff */
[----:B------:R-:W4:Y:S01]  /*e6e0*/  LDL.LU R225, [R1+0x6c] ;  /* 0x00006c0001e17983 */ /* 0x000f220000300800 */
[----:B------:R-:W-:-:S03]  /*e6f0*/  FMUL R3, R226, UR24 ;  /* 0x00000018e2037c20 */ /* 0x000fc60008400000 */
[----:B------:R-:W4:Y:S01]  /*e700*/  LDL.LU R226, [R1+0x70] ;  /* 0x0000700001e27983 */ /* 0x000f220000300800 */
[----:B------:R-:W-:-:S03]  /*e710*/  FMUL R0, R227, UR24 ;  /* 0x00000018e3007c20 */ /* 0x000fc60008400000 */
[----:B------:R-:W4:Y:S01]  /*e720*/  LDL.LU R227, [R1+0x74] ;  /* 0x0000740001e37983 */ /* 0x000f220000300800 */
[C---:B------:R-:W-:Y:S02]  /*e730*/  ISETP.LT.OR P3, PT, R34.reuse, 0xd9, !P0 ;  /* 0x000000d92200780c */ /* 0x040fe40004761670 */
[C---:B------:R-:W-:Y:S02]  /*e740*/  ISETP.LT.OR P5, PT, R34.reuse, 0xe1, !P1 ;  /* 0x000000e12200780c */ /* 0x040fe40004fa1670 */
[C---:B------:R-:W-:Y:S02]  /*e750*/  ISETP.LT.OR P6, PT, R34.reuse, 0xe2, !P1 ;  /* 0x000000e22200780c */ /* 0x040fe40004fc1670 */
[----:B------:R-:W-:-:S07]  /*e760*/  ISETP.LT.OR P4, PT, R34, 0xe2, !P0 ;  /* 0x000000e22200780c */ /* 0x000fce0004781670 */
[----:B------:R-:W-:Y:S01]  /*e770*/  @!P3 STG.E.U8 desc[UR22][R26.64+0xd8], R11 ;  /* 0x0000d80b1a00b986 */ /* 0x000fe2000c101116 */
[----:B------:R-:W-:-:S03]  /*e780*/  ISETP.LT.OR P3, PT, R34, 0xe1, !P0 ;  /* 0x000000e12200780c */ /* 0x000fc60004761670 */
[----:B------:R0:W-:Y:S01]  /*e790*/  @!P5 STG.E.U8 desc[UR22][R24.64+0xe0], R7 ;  /* 0x0000e0071800d986 */ /* 0x0001e2000c101116 */
[----:B------:R-:W-:-:S03]  /*e7a0*/  ISETP.LT.OR P5, PT, R34, 0xe9, !P1 ;  /* 0x000000e92200780c */ /* 0x000fc60004fa1670 */
[----:B------:R1:W-:Y:S01]  /*e7b0*/  @!P6 STG.E.U8 desc[UR22][R24.64+0xe1], R9 ;  /* 0x0000e1091800e986 */ /* 0x0003e2000c101116 */
[----:B------:R-:W-:Y:S02]  /*e7c0*/  ISETP.LT.OR P6, PT, R34, 0xea, !P1 ;  /* 0x000000ea2200780c */ /* 0x000fe40004fc1670 */
[----:B------:R-:W-:Y:S01]  /*e7d0*/  F2FP.SATFINITE.E5M2.F32.PACK_AB_MERGE_C R13, RZ, R4, RZ ;  /* 0x00000004ff0d723e */ /* 0x000fe200048060ff */
[----:B------:R1:W-:Y:S01]  /*e7e0*/  @!P4 STG.E.U8 desc[UR22][R26.64+0xe1], R5 ;  /* 0x0000e1051a00c986 */ /* 0x0003e2000c101116 */
[----:B0-----:R-:W-:-:S03]  /*e7f0*/  F2FP.SATFINITE.E5M2.F32.PACK_AB_MERGE_C R7, RZ, R2, RZ ;  /* 0x00000002ff07723e */ /* 0x001fc600048060ff */
[----:B------:R-:W-:Y:S01]  /*e800*/  @!P3 STG.E.U8 desc[UR22][R26.64+0xe0], R13 ;  /* 0x0000e00d1a00b986 */ /* 0x000fe2000c101116 */
[----:B-1----:R-:W-:-:S03]  /*e810*/  F2FP.SATFINITE.E5M2.F32.PACK_AB_MERGE_C R9, RZ, R3, RZ ;  /* 0x00000003ff09723e */ /* 0x002fc600048060ff */
[----:B------:R0:W-:Y:S01]  /*e820*/  @!P5 STG.E.U8 desc[UR22][R24.64+0xe8], R7 ;  /* 0x0000e8071800d986 */ /* 0x0001e2000c101116 */
[C---:B------:R-:W-:Y:S02]  /*e830*/  ISETP.LT.OR P3, PT, R34.reuse, 0xe9, !P0 ;  /* 0x000000e92200780c */ /* 0x040fe40004761670 */
[C---:B------:R-:W-:Y:S01]  /*e840*/  ISETP.LT.OR P4, PT, R34.reuse, 0xea, !P0 ;  /* 0x000000ea2200780c */ /* 0x040fe20004781670 */
[----:B------:R1:W-:Y:S01]  /*e850*/  @!P6 STG.E.U8 desc[UR22][R24.64+0xe9], R9 ;  /* 0x0000e9091800e986 */ /* 0x0003e2000c101116 */
[----:B------:R-:W-:Y:S01]  /*e860*/  ISETP.LT.OR P5, PT, R34, 0xf1, !P1 ;  /* 0x000000f12200780c */ /* 0x000fe20004fa1670 */
[----:B------:R-:W-:Y:S01]  /*e870*/  FMUL R2, R218, UR24 ;  /* 0x00000018da027c20 */ /* 0x000fe20008400000 */
[----:B------:R-:W-:Y:S02]  /*e880*/  ISETP.LT.OR P6, PT, R34, 0xf2, !P1 ;  /* 0x000000f22200780c */ /* 0x000fe40004fc1670 */
[----:B------:R-:W-:Y:S02]  /*e890*/  F2FP.SATFINITE.E5M2.F32.PACK_AB_MERGE_C R11, RZ, R0, RZ ;  /* 0x00000000ff0b723e */ /* 0x000fe400048060ff */
[----:B------:R-:W-:-:S03]  /*e8a0*/  F2FP.SATFINITE.E5M2.F32.PACK_AB_MERGE_C R5, RZ, R2, RZ ;  /* 0x00000002ff05723e */ /* 0x000fc600048060ff */
[----:B------:R-:W-:Y:S01]  /*e8b0*/  @!P3 STG.E.U8 desc[UR22][R26.64+0xe8], R11 ;  /* 0x0000e80b1a00b986 */ /* 0x000fe2000c101116 */
[----:B------:R-:W-:-:S03]  /*e8c0*/  ISETP.LT.OR P3, PT, R34, 0xf1, !P0 ;  /* 0x000000f12200780c */ /* 0x000fc60004761670 */
[----:B------:R-:W-:Y:S01]  /*e8d0*/  @!P4 STG.E.U8 desc[UR22][R26.64+0xe9], R5 ;  /* 0x0000e9051a00c986 */ /* 0x000fe2000c101116 */
[C---:B------:R-:W-:Y:S02]  /*e8e0*/  ISETP.LT.OR P4, PT, R34.reuse, 0xf9, !P1 ;  /* 0x000000f92200780c */ /* 0x040fe40004f81670 */
[----:B------:R-:W-:Y:S01]  /*e8f0*/  ISETP.LT.OR P1, PT, R34, 0xfa, !P1 ;  /* 0x000000fa2200780c */ /* 0x000fe20004f21670 */
[----:B------:R-:W-:-:S05]  /*e900*/  FMUL R0, R220, UR24 ;  /* 0x00000018dc007c20 */ /* 0x000fca0008400000 */
[----:B0-----:R-:W-:-:S05]  /*e910*/  F2FP.SATFINITE.E5M2.F32.PACK_AB_MERGE_C R7, RZ, R0, RZ ;  /* 0x00000000ff07723e */ /* 0x001fca00048060ff */
[----:B------:R0:W-:Y:S01]  /*e920*/  @!P5 STG.E.U8 desc[UR22][R24.64+0xf0], R7 ;  /* 0x0000f0071800d986 */ /* 0x0001e2000c101116 */
[----:B------:R-:W-:-:S05]  /*e930*/  FMUL R3, R221, UR24 ;  /* 0x00000018dd037c20 */ /* 0x000fca0008400000 */
[----:B-1----:R-:W-:Y:S02]  /*e940*/  F2FP.SATFINITE.E5M2.F32.PACK_AB_MERGE_C R9, RZ, R3, RZ ;  /* 0x00000003ff09723e */ /* 0x002fe400048060ff */
[----:B------:R-:W-:-:S03]  /*e950*/  ISETP.LT.OR P5, PT, R34, 0xf2, !P0 ;  /* 0x000000f22200780c */ /* 0x000fc600047a1670 */
[----:B------:R1:W-:Y:S01]  /*e960*/  @!P6 STG.E.U8 desc[UR22][R24.64+0xf1], R9 ;  /* 0x0000f1091800e986 */ /* 0x0003e2000c101116 */
[C---:B------:R-:W-:Y:S02]  /*e970*/  ISETP.LT.OR P6, PT, R34.reuse, 0xf9, !P0 ;  /* 0x000000f92200780c */ /* 0x040fe400047c1670 */
[----:B------:R-:W-:Y:S01]  /*e980*/  ISETP.LT.OR P0, PT, R34, 0xfa, !P0 ;  /* 0x000000fa2200780c */ /* 0x000fe20004701670 */
[----:B------:R-:W-:-:S05]  /*e990*/  FMUL R0, R223, UR24 ;  /* 0x00000018df007c20 */ /* 0x000fca0008400000 */
[----:B------:R-:W-:-:S05]  /*e9a0*/  F2FP.SATFINITE.E5M2.F32.PACK_AB_MERGE_C R13, RZ, R0, RZ ;  /* 0x00000000ff0d723e */ /* 0x000fca00048060ff */
[----:B------:R0:W-:Y:S01]  /*e9b0*/  @!P3 STG.E.U8 desc[UR22][R26.64+0xf0], R13 ;  /* 0x0000f00d1a00b986 */ /* 0x0001e2000c101116 */
[----:B---3--:R-:W-:Y:S01]  /*e9c0*/  FMUL R0, R222, UR24 ;  /* 0x00000018de007c20 */ /* 0x008fe20008400000 */
[----:B--2---:R-:W-:Y:S01]  /*e9d0*/  FMUL R2, R224, UR24 ;  /* 0x00000018e0027c20 */ /* 0x004fe20008400000 */
[----:B----4-:R-:W-:-:S03]  /*e9e0*/  FMUL R3, R225, UR24 ;  /* 0x00000018e1037c20 */ /* 0x010fc60008400000 */
[----:B0-----:R-:W-:Y:S01]  /*e9f0*/  F2FP.SATFINITE.E5M2.F32.PACK_AB_MERGE_C R7, RZ, R0, RZ ;  /* 0x00000000ff07723e */ /* 0x001fe200048060ff */
[----:B------:R-:W-:Y:S01]  /*ea00*/  FMUL R4, R226, UR24 ;  /* 0x00000018e2047c20 */ /* 0x000fe20008400000 */
[----:B------:R-:W-:Y:S01]  /*ea10*/  FMUL R5, R227, UR24 ;  /* 0x00000018e3057c20 */ /* 0x000fe20008400000 */
[----:B-1----:R-:W-:Y:S02]  /*ea20*/  F2FP.SATFINITE.E5M2.F32.PACK_AB_MERGE_C R9, RZ, R2, RZ ;  /* 0x00000002ff09723e */ /* 0x002fe400048060ff */
[----:B------:R-:W-:Y:S02]  /*ea30*/  F2FP.SATFINITE.E5M2.F32.PACK_AB_MERGE_C R3, RZ, R3, RZ ;  /* 0x00000003ff03723e */ /* 0x000fe400048060ff */
[----:B------:R-:W-:Y:S02]  /*ea40*/  F2FP.SATFINITE.E5M2.F32.PACK_AB_MERGE_C R11, RZ, R4, RZ ;  /* 0x00000004ff0b723e */ /* 0x000fe400048060ff */
[----:B------:R-:W-:Y:S01]  /*ea50*/  F2FP.SATFINITE.E5M2.F32.PACK_AB_MERGE_C R5, RZ, R5, RZ ;  /* 0x00000005ff05723e */ /* 0x000fe200048060ff */
[----:B------:R0:W-:Y:S04]  /*ea60*/  @!P5 STG.E.U8 desc[UR22][R26.64+0xf1], R7 ;  /* 0x0000f1071a00d986 */ /* 0x0001e8000c101116 */
[----:B------:R0:W-:Y:S04]  /*ea70*/  @!P4 STG.E.U8 desc[UR22][R24.64+0xf8], R9 ;  /* 0x0000f8091800c986 */ /* 0x0001e8000c101116 */
[----:B------:R0:W-:Y:S04]  /*ea80*/  @!P1 STG.E.U8 desc[UR22][R24.64+0xf9], R3 ;  /* 0x0000f90318009986 */ /* 0x0001e8000c101116 */
[----:B------:R0:W-:Y:S04]  /*ea90*/  @!P6 STG.E.U8 desc[UR22][R26.64+0xf8], R11 ;  /* 0x0000f80b1a00e986 */ /* 0x0001e8000c101116 */
[----:B------:R0:W-:Y:S02]  /*eaa0*/  @!P0 STG.E.U8 desc[UR22][R26.64+0xf9], R5 ;  /* 0x0000f9051a008986 */ /* 0x0001e4000c101116 */
.L_x_298:
[----:B------:R-:W-:Y:S05]  /*eab0*/  BSYNC B0 ;  /* 0x0000000000007941 */ /* 0x000fea0003800000 */
.L_x_40:
[----:B------:R-:W2:Y:S01]  /*eac0*/  LDL.LU R22, [R1+0x84] ;  /* 0x0000840001167983 */ /* 0x000ea20000300800 */
[----:B0-----:R-:W-:Y:S01]  /*ead0*/  IMAD.U32 R3, RZ, RZ, UR18 ;  /* 0x00000012ff037e24 */ /* 0x001fe2000f8e00ff */
[----:B------:R-:W-:Y:S02]  /*eae0*/  ULDC.64 UR6, c[0x0][0x650] ;  /* 0x0001940000067ab9 */ /* 0x000fe40000000a00 */
[----:B------:R-:W3:Y:S01]  /*eaf0*/  LDL.LU R19, [R1+0x88] ;  /* 0x0000880001137983 */ /* 0x000ee20000300800 */
[----:B-----5:R-:W-:Y:S01]  /*eb00*/  IMAD.U32 R0, RZ, RZ, UR20 ;  /* 0x00000014ff007e24 */ /* 0x020fe2000f8e00ff */
[----:B------:R0:W-:Y:S01]  /*eb10*/  SYNCS.ARRIVE.TRANS64.A1T0 RZ, [R3+UR29], RZ ;  /* 0x000000ff03ff79a7 */ /* 0x0001e2000810001d */
[----:B------:R-:W-:Y:S02]  /*eb20*/  IMAD.U32 R2, RZ, RZ, UR20 ;  /* 0x00000014ff027e24 */ /* 0x000fe4000f8e00ff */
[----:B------:R-:W-:Y:S02]  /*eb30*/  IMAD.MOV.U32 R4, RZ, RZ, -0x1 ;  /* 0xffffffffff047424 */ /* 0x000fe400078e00ff */
[----:B0-----:R-:W-:Y:S01]  /*eb40*/  IMAD.U32 R3, RZ, RZ, UR15 ;  /* 0x0000000fff037e24 */ /* 0x001fe2000f8e00ff */
[----:B---3--:R-:W-:-:S02]  /*eb50*/  LEA R19, P0, R0, R19, 0x1 ;  /* 0x0000001300137211 */ /* 0x008fc400078008ff */
[----:B------:R-:W-:Y:S02]  /*eb60*/  PRMT R0, RZ, 0x7610, R0 ;  /* 0x00007610ff007816 */ /* 0x000fe40000000000 */
[----:B--2---:R-:W-:Y:S01]  /*eb70*/  LEA.HI.X R22, R2, R22, R3, 0x1, P0 ;  /* 0x0000001602167211 */ /* 0x004fe200000f0c03 */
[----:B------:R-:W-:Y:S01]  /*eb80*/  IMAD.MOV.U32 R2, RZ, RZ, -0x1 ;  /* 0xffffffffff027424 */ /* 0x000fe200078e00ff */
[----:B------:R0:W-:Y:S01]  /*eb90*/  STL [R1+0x88], R19 ;  /* 0x0000881301007387 */ /* 0x0001e20000100800 */
[----:B------:R-:W-:Y:S01]  /*eba0*/  IMAD.MOV.U32 R3, RZ, RZ, -0x1 ;  /* 0xffffffffff037424 */ /* 0x000fe200078e00ff */
[----:B------:R-:W-:Y:S02]  /*ebb0*/  ISETP.GE.U32.AND P0, PT, R19, UR6, PT ;  /* 0x0000000613007c0c */ /* 0x000fe4000bf06070 */
[----:B------:R0:W-:Y:S02]  /*ebc0*/  STL [R1+0x84], R22 ;  /* 0x0000841601007387 */ /* 0x0001e40000100800 */
[----:B------:R-:W-:-:S02]  /*ebd0*/  ISETP.GE.U32.AND.EX P0, PT, R22, UR7, PT, P0 ;  /* 0x0000000716007c0c */ /* 0x000fc4000bf06100 */
[----:B------:R0:W-:Y:S04]  /*ebe0*/  STL [R1+0x8c], R4 ;  /* 0x00008c0401007387 */ /* 0x0001e80000100800 */
[----:B------:R0:W-:Y:S04]  /*ebf0*/  STL [R1+0x7c], R2 ;  /* 0x00007c0201007387 */ /* 0x0001e80000100800 */
[----:B------:R0:W-:Y:S03]  /*ec00*/  STL [R1+0x90], R3 ;  /* 0x0000900301007387 */ /* 0x0001e60000100800 */
[----:B------:R-:W-:Y:S05]  /*ec10*/  @P0 BRA `(.L_x_299) ;  /* 0x0000000400740947 */ /* 0x000fea0003800000 */
[----:B------:R-:W2:Y:S01]  /*ec20*/  S2R R14, SR_CTAID.X ;  /* 0x00000000000e7919 */ /* 0x000ea20000002500 */
[----:B------:R-:W3:Y:S01]  /*ec30*/  LDC.64 R8, c[0x0][0x628] ;  /* 0x00018a00ff087b82 */ /* 0x000ee20000000a00 */
[----:B------:R-:W-:Y:S01]  /*ec40*/  ULDC UR6, c[0x0][0x150] ;  /* 0x0000540000067ab9 */ /* 0x000fe20000000800 */
[----:B------:R-:W-:Y:S01]  /*ec50*/  IMAD.MOV.U32 R6, RZ, RZ, R19 ;  /* 0x000000ffff067224 */ /* 0x000fe200078e0013 */
[----:B------:R-:W0:Y:S01]  /*ec60*/  S2R R16, SR_CTAID.Y ;  /* 0x0000000000107919 */ /* 0x000e220000002600 */
[----:B------:R-:W-:-:S04]  /*ec70*/  IMAD.MOV.U32 R7, RZ, RZ, R22 ;  /* 0x000000ffff077224 */ /* 0x000fc800078e0016 */
[----:B------:R-:W0:Y:S08]  /*ec80*/  LDC R17, c[0x0][0x144] ;  /* 0x00005100ff117b82 */ /* 0x000e300000000800 */
[----:B------:R-:W0:Y:S08]  /*ec90*/  LDC R10, c[0x0][0x630] ;  /* 0x00018c00ff0a7b82 */ /* 0x000e300000000800 */
[----:B------:R-:W0:Y:S01]  /*eca0*/  LDC.64 R12, c[0x0][0x620] ;  /* 0x00018800ff0c7b82 */ /* 0x000e220000000a00 */
[----:B---3--:R-:W-:-:S04]  /*ecb0*/  ISETP.NE.U32.AND P0, PT, R8, RZ, PT ;  /* 0x000000ff0800720c */ /* 0x008fc80003f05070 */
[----:B------:R-:W-:Y:S02]  /*ecc0*/  ISETP.NE.AND.EX P0, PT, R9, RZ, PT, P0 ;  /* 0x000000ff0900720c */ /* 0x000fe40003f05300 */
[----:B--2---:R-:W-:-:S05]  /*ecd0*/  I2FP.F32.U32 R0, R14 ;  /* 0x0000000e00007245 */ /* 0x004fca0000201000 */
[----:B------:R-:W-:-:S04]  /*ece0*/  FMUL R0, R0, UR6 ;  /* 0x0000000600007c20 */ /* 0x000fc80008400000 */
[----:B------:R2:W3:Y:S02]  /*ecf0*/  F2I.U32.TRUNC.NTZ R15, R0 ;  /* 0x00000000000f7305 */ /* 0x0004e4000020f000 */
[----:B------:R-:W-:Y:S05]  /*ed00*/  @!P0 BRA `(.L_x_300) ;  /* 0x0000000000288947 */ /* 0x000fea0003800000 */
[----:B--2---:R-:W2:Y:S02]  /*ed10*/  LDC R0, c[0x0][0x634] ;  /* 0x00018d00ff007b82 */ /* 0x004ea40000000800 */
[----:B--2---:R-:W-:-:S05]  /*ed20*/  IADD3 R7, P0, R19, R0, RZ ;  /* 0x0000000013077210 */ /* 0x004fca0007f1e0ff */
[----:B------:R-:W-:-:S04]  /*ed30*/  IMAD.X R11, RZ, RZ, R22, P0 ;  /* 0x000000ffff0b7224 */ /* 0x000fc800000e0616 */
[----:B0-----:R-:W-:-:S04]  /*ed40*/  IMAD.WIDE.U32 R2, R11, R8, RZ ;  /* 0x000000080b027225 */ /* 0x001fc800078e00ff */
[----:B------:R-:W-:-:S04]  /*ed50*/  IMAD.WIDE.U32 R4, P0, R7, R9, R2 ;  /* 0x0000000907047225 */ /* 0x000fc80007800002 */
[----:B------:R-:W-:-:S04]  /*ed60*/  IMAD.WIDE.U32 R2, R7, R8, RZ ;  /* 0x0000000807027225 */ /* 0x000fc800078e00ff */
[----:B------:R-:W-:Y:S01]  /*ed70*/  IMAD.X R7, RZ, RZ, RZ, P0 ;  /* 0x000000ffff077224 */ /* 0x000fe200000e06ff */
[----:B------:R-:W-:Y:S01]  /*ed80*/  IADD3 RZ, P0, R3, R4, RZ ;  /* 0x0000000403ff7210 */ /* 0x000fe20007f1e0ff */
[----:B------:R-:W-:-:S04]  /*ed90*/  IMAD.MOV.U32 R6, RZ, RZ, R5 ;  /* 0x000000ffff067224 */ /* 0x000fc800078e0005 */
[----:B------:R-:W-:-:S08]  /*eda0*/  IMAD.WIDE.U32.X R6, R11, R9, R6, P0 ;  /* 0x000000090b067225 */ /* 0x000fd000000e0406 */
.L_x_300:
[-CC-:B0-----:R-:W-:Y:S01]  /*edb0*/  SHF.R.U64 R11, R6, R10.reuse, R7.reuse ;  /* 0x0000000a060b7219 */ /* 0x181fe20000001207 */
[----:B------:R-:W0:Y:S01]  /*edc0*/  LDC.64 R20, c[0x0][0x640] ;  /* 0x00019000ff147b82 */ /* 0x000e220000000a00 */
[----:B--2---:R-:W-:Y:S01]  /*edd0*/  SHF.R.U32.HI R0, RZ, R10, R7 ;  /* 0x0000000aff007219 */ /* 0x004fe20000011607 */
[----:B------:R-:W-:Y:S01]  /*ede0*/  IMAD.MOV.U32 R2, RZ, RZ, R19 ;  /* 0x000000ffff027224 */ /* 0x000fe200078e0013 */
[----:B------:R-:W-:Y:S01]  /*edf0*/  IADD3 R5, P0, RZ, -R11, RZ ;  /* 0x8000000bff057210 */ /* 0x000fe20007f1e0ff */
[----:B---3--:R-:W-:Y:S01]  /*ee00*/  IMAD.MOV R15, RZ, RZ, -R15 ;  /* 0x000000ffff0f7224 */ /* 0x008fe200078e0a0f */
[----:B------:R-:W-:Y:S01]  /*ee10*/  ULDC UR6, c[0x0][0x154] ;  /* 0x0000550000067ab9 */ /* 0x000fe20000000800 */
[----:B------:R-:W-:Y:S02]  /*ee20*/  IMAD.MOV.U32 R7, RZ, RZ, 0x1 ;  /* 0x00000001ff077424 */ /* 0x000fe400078e00ff */
[----:B------:R-:W2:Y:S01]  /*ee30*/  LDC R4, c[0x0][0x618] ;  /* 0x00018600ff047b82 */ /* 0x000ea20000000800 */
[----:B------:R-:W-:-:S02]  /*ee40*/  IMAD.X R3, RZ, RZ, ~R0, P0 ;  /* 0x000000ffff037224 */ /* 0x000fc400000e0e00 */
[----:B------:R-:W-:Y:S02]  /*ee50*/  IMAD R17, R17, R15, R14 ;  /* 0x0000000f11117224 */ /* 0x000fe400078e020e */
[-C--:B------:R-:W-:Y:S02]  /*ee60*/  IMAD R0, R3, R12.reuse, RZ ;  /* 0x0000000c03007224 */ /* 0x080fe400078e02ff */
[----:B------:R-:W-:Y:S01]  /*ee70*/  IMAD.MOV.U32 R3, RZ, RZ, R22 ;  /* 0x000000ffff037224 */ /* 0x000fe200078e0016 */
[----:B------:R-:W3:Y:S01]  /*ee80*/  LDC R6, c[0x0][0x608] ;  /* 0x00018200ff067b82 */ /* 0x000ee20000000800 */
[----:B------:R-:W-:-:S04]  /*ee90*/  IMAD.WIDE.U32 R2, R5, R12, R2 ;  /* 0x0000000c05027225 */ /* 0x000fc800078e0002 */
[----:B------:R-:W-:-:S03]  /*eea0*/  IMAD R5, R5, R13, R0 ;  /* 0x0000000d05057224 */ /* 0x000fc600078e0200 */
[----:B------:R-:W5:Y:S01]  /*eeb0*/  LDC R18, c[0x0][0x658] ;  /* 0x00019600ff127b82 */ /* 0x000f620000000800 */
[----:B------:R-:W-:Y:S01]  /*eec0*/  I2FP.F32.U32 R0, R16 ;  /* 0x0000001000007245 */ /* 0x000fe20000201000 */
[----:B------:R-:W-:Y:S01]  /*eed0*/  IMAD.IADD R3, R3, 0x1, R5 ;  /* 0x0000000103037824 */ /* 0x000fe200078e0205 */
[----:B0-----:R-:W-:Y:S01]  /*eee0*/  ISETP.NE.U32.AND P0, PT, R20, RZ, PT ;  /* 0x000000ff1400720c */ /* 0x001fe20003f05070 */
[----:B------:R-:W-:Y:S02]  /*eef0*/  IMAD.MOV.U32 R5, RZ, RZ, -0x1 ;  /* 0xffffffffff057424 */ /* 0x000fe400078e00ff */
[----:B------:R-:W-:Y:S02]  /*ef00*/  FMUL R0, R0, UR6 ;  /* 0x0000000600007c20 */ /* 0x000fe40008400000 */
[----:B------:R-:W0:Y:S01]  /*ef10*/  LDC R15, c[0x0][0x148] ;  /* 0x00005200ff0f7b82 */ /* 0x000e220000000800 */
[----:B--2---:R-:W-:Y:S01]  /*ef20*/  SHF.R.U64 R10, R2, R4, R3 ;  /* 0x00000004020a7219 */ /* 0x004fe20000001203 */
[----:B------:R2:W0:Y:S01]  /*ef30*/  F2I.U32.TRUNC.NTZ R13, R0 ;  /* 0x00000000000d7305 */ /* 0x000422000020f000 */
[----:B------:R-:W-:-:S02]  /*ef40*/  ISETP.NE.AND.EX P0, PT, R21, RZ, PT, P0 ;  /* 0x000000ff1500720c */ /* 0x000fc40003f05300 */
[----:B------:R-:W-:-:S03]  /*ef50*/  SHF.R.U32.HI R3, RZ, R4, R3 ;  /* 0x00000004ff037219 */ /* 0x000fc60000011603 */
[----:B------:R-:W0:Y:S01]  /*ef60*/  LDC R14, c[0x0][0x600] ;  /* 0x00018000ff0e7b82 */ /* 0x000e220000000800 */
[-CC-:B---3--:R-:W-:Y:S02]  /*ef70*/  SHF.R.U64 R8, R10, R6.reuse, R3.reuse ;  /* 0x000000060a087219 */ /* 0x188fe40000001203 */
[----:B------:R-:W-:-:S05]  /*ef80*/  SHF.R.U32.HI R3, RZ, R6, R3 ;  /* 0x00000006ff037219 */ /* 0x000fca0000011603 */
[----:B------:R-:W3:Y:S01]  /*ef90*/  LDC R22, c[0x0][0x648] ;  /* 0x00019200ff167b82 */ /* 0x000ee20000000800 */
[-CC-:B-----5:R-:W-:Y:S02]  /*efa0*/  SHF.R.U64 R12, R8, R18.reuse, R3.reuse ;  /* 0x00000012080c7219 */ /* 0x1a0fe40000001203 */
[-C--:B------:R-:W-:Y:S02]  /*efb0*/  SHF.L.U32 R5, R5, R18.reuse, RZ ;  /* 0x0000001205057219 */ /* 0x080fe400000006ff */
[-C--:B------:R-:W-:Y:S01]  /*efc0*/  SHF.R.U32.HI R3, RZ, R18.reuse, R3 ;  /* 0x00000012ff037219 */ /* 0x080fe20000011603 */
[----:B------:R-:W-:Y:S01]  /*efd0*/  IMAD.MOV.U32 R2, RZ, RZ, R12 ;  /* 0x000000ffff027224 */ /* 0x000fe200078e000c */
[----:B------:R-:W-:Y:S01]  /*efe0*/  SHF.L.U32 R18, R7, R18, RZ ;  /* 0x0000001207127219 */ /* 0x000fe200000006ff */
[----:B------:R-:W0:Y:S01]  /*eff0*/  LDC R23, c[0x0][0x638] ;  /* 0x00018e00ff177b82 */ /* 0x000e220000000800 */
[----:B------:R-:W-:-:S07]  /*f000*/  LOP3.LUT R19, RZ, R5, RZ, 0x33, !PT ;  /* 0x00000005ff137212 */ /* 0x000fce00078e33ff */
[----:B------:R-:W0:Y:S01]  /*f010*/  LDC R24, c[0x0][0x610] ;  /* 0x00018400ff187b82 */ /* 0x000e220000000800 */
[----:B--2---:R-:W-:Y:S05]  /*f020*/  @!P0 BRA `(.L_x_301) ;  /* 0x0000000000288947 */ /* 0x004fea0003800000 */
[----:B------:R-:W2:Y:S02]  /*f030*/  LDC R7, c[0x0][0x64c] ;  /* 0x00019300ff077b82 */ /* 0x000ea40000000800 */
[----:B--2---:R-:W-:-:S05]  /*f040*/  IADD3 R7, P0, R12, R7, RZ ;  /* 0x000000070c077210 */ /* 0x004fca0007f1e0ff */
        /* <DEDUP_REMOVED lines=8> */
.L_x_301:
[----:B---3--:R-:W-:Y:S01]  /*f0d0*/  SHF.R.U64 R0, R2, R22, R3 ;  /* 0x0000001602007219 */ /* 0x008fe20000001203 */
[----:B0-----:R-:W-:Y:S01]  /*f0e0*/  VIADD R7, R14, 0xffffffff ;  /* 0xffffffff0e077836 */ /* 0x001fe20000000000 */
[----:B------:R-:W-:Y:S01]  /*f0f0*/  LOP3.LUT R5, R8, R19, RZ, 0xc0, !PT ;  /* 0x0000001308057212 */ /* 0x000fe200078ec0ff */
[----:B------:R-:W-:Y:S02]  /*f100*/  IMAD.MOV R13, RZ, RZ, -R13 ;  /* 0x000000ffff0d7224 */ /* 0x000fe400078e0a0d */
[----:B------:R-:W-:Y:S02]  /*f110*/  IMAD.MOV R3, RZ, RZ, -R0 ;  /* 0x000000ffff037224 */ /* 0x000fe400078e0a00 */
[----:B------:R-:W-:Y:S01]  /*f120*/  IMAD R2, R18, R0, R5 ;  /* 0x0000000012027224 */ /* 0x000fe200078e0205 */
[----:B------:R-:W-:Y:S01]  /*f130*/  LOP3.LUT R5, R10, R7, RZ, 0xc0, !PT ;  /* 0x000000070a057212 */ /* 0x000fe200078ec0ff */
[----:B------:R-:W-:Y:S02]  /*f140*/  @P2 IMAD R17, R15, R13, R16 ;  /* 0x0000000d0f112224 */ /* 0x000fe400078e0210 */
[----:B------:R-:W-:-:S02]  /*f150*/  IMAD R0, R3, R23, R12 ;  /* 0x0000001703007224 */ /* 0x000fc400078e020c */
[----:B------:R-:W-:Y:S02]  /*f160*/  IMAD.MOV.U32 R4, RZ, RZ, 0x1 ;  /* 0x00000001ff047424 */ /* 0x000fe400078e00ff */
[----:B------:R-:W-:Y:S02]  /*f170*/  IMAD R2, R2, R24, R17 ;  /* 0x0000001802027224 */ /* 0x000fe400078e0211 */
[----:B------:R-:W-:Y:S01]  /*f180*/  IMAD R3, R0, R14, R5 ;  /* 0x0000000e00037224 */ /* 0x000fe200078e0205 */
[----:B------:R-:W-:-:S04]  /*f190*/  PRMT R0, R4, 0x7610, R0 ;  /* 0x0000761004007816 */ /* 0x000fc80000000000 */
[----:B------:R-:W-:Y:S02]  /*f1a0*/  SEL R4, R3, R2, !P2 ;  /* 0x0000000203047207 */ /* 0x000fe40005000000 */
[----:B------:R-:W-:-:S03]  /*f1b0*/  SEL R2, R2, R3, !P2 ;  /* 0x0000000302027207 */ /* 0x000fc60005000000 */
[----:B------:R2:W-:Y:S04]  /*f1c0*/  STL [R1+0x90], R4 ;  /* 0x0000900401007387 */ /* 0x0005e80000100800 */
[----:B------:R2:W-:Y:S04]  /*f1d0*/  STL [R1+0x7c], R11 ;  /* 0x00007c0b01007387 */ /* 0x0005e80000100800 */
[----:B------:R2:W-:Y:S02]  /*f1e0*/  STL [R1+0x8c], R2 ;  /* 0x00008c0201007387 */ /* 0x0005e40000100800 */
.L_x_299:
[----:B------:R-:W-:Y:S01]  /*f1f0*/  LOP3.LUT P0, RZ, R0, 0xff, RZ, 0xc0, !PT ;  /* 0x000000ff00ff7812 */ /* 0x000fe2000780c0ff */
[----:B------:R-:W-:-:S12]  /*f200*/  ULOP3.LUT UR30, UR30, 0x1, URZ, 0x3c, !UPT ;  /* 0x000000011e1e7892 */ /* 0x000fd8000f8e3c3f */
[----:B------:R-:W-:Y:S05]  /*f210*/  @P0 BRA `(.L_x_302) ;  /* 0xffffff2400a80947 */ /* 0x000fea000383ffff */
[----:B------:R-:W-:Y:S05]  /*f220*/  EXIT ;  /* 0x000000000000794d */ /* 0x000fea0003800000 */
.L_x_18:
[----:B------:R-:W-:-:S08]  /*f230*/  ISETP.NE.AND P0, PT, RZ, UR6, PT ;  /* 0x00000006ff007c0c */ /* 0x000fd0000bf05270 */
[----:B0123--:R-:W0:-:S00]  /*f240*/  USETMAXREG.DEALLOC.CTAPOOL 0x28 ;  /* 0x00000028000079c8 */ /* 0x00fe0000080e0500 */
[----:B------:R-:W-:Y:S05]  /*f250*/  @P0 EXIT ;  /* 0x000000000000094d */ /* 0x000fea0003800000 */
[----:B0-----:R-:W-:Y:S01]  /*f260*/  LOP3.LUT P0, RZ, R0, 0xff, RZ, 0xc0, !PT ;  /* 0x000000ff00ff7812 */ /* 0x001fe2000780c0ff */
[----:B------:R-:W-:Y:S02]  /*f270*/  IMAD.MOV.U32 R0, RZ, RZ, 0x1 ;  /* 0x00000001ff007424 */ /* 0x000fe400078e00ff */
[----:B------:R-:W-:-:S10]  /*f280*/  IMAD.MOV.U32 R10, RZ, RZ, RZ ;  /* 0x000000ffff0a7224 */ /* 0x000fd400078e00ff */
[----:B------:R-:W-:Y:S05]  /*f290*/  @!P0 BRA `(.L_x_303) ;  /* 0x0000000c00608947 */ /* 0x000fea0003800000 */
[----:B------:R-:W0:Y:S01]  /*f2a0*/  S2R R8, SR_CgaCtaId ;  /* 0x0000000000087919 */ /* 0x000e220000008800 */
[----:B------:R-:W-:Y:S01]  /*f2b0*/  LOP3.LUT P0, RZ, R2, 0x1f, RZ, 0xc0, !PT ;  /* 0x0000001f02ff7812 */ /* 0x000fe2000780c0ff */
[----:B------:R-:W-:Y:S01]  /*f2c0*/  ULDC UR5, c[0x0][0x658] ;  /* 0x0001960000057ab9 */ /* 0x000fe20000000800 */
[----:B------:R-:W-:Y:S01]  /*f2d0*/  UMOV UR6, 0xffffffff ;  /* 0xffffffff00067882 */ /* 0x000fe20000000000 */
[----:B------:R-:W-:Y:S01]  /*f2e0*/  BSSY B0, `(.L_x_303) ;  /* 0x00000d3000007945 */ /* 0x000fe20003800000 */
[----:B------:R-:W-:Y:S01]  /*f2f0*/  USHF.L.U32 UR6, UR6, UR5, URZ ;  /* 0x0000000506067299 */ /* 0x000fe2000800063f */
[C---:B------:R-:W-:Y:S01]  /*f300*/  ISETP.NE.AND P3, PT, R3.reuse, RZ, PT ;  /* 0x000000ff0300720c */ /* 0x040fe20003f65270 */
[----:B------:R-:W-:Y:S01]  /*f310*/  IMAD.MOV.U32 R11, RZ, RZ, 0x1 ;  /* 0x00000001ff0b7424 */ /* 0x000fe200078e00ff */
[----:B------:R-:W-:Y:S01]  /*f320*/  ISETP.NE.OR P0, PT, R3, RZ, !P0 ;  /* 0x000000ff0300720c */ /* 0x000fe20004705670 */
[----:B------:R-:W-:Y:S01]  /*f330*/  IMAD.MOV.U32 R0, RZ, RZ, 0x1 ;  /* 0x00000001ff007424 */ /* 0x000fe200078e00ff */
[----:B------:R-:W-:Y:S01]  /*f340*/  ULDC UR4, c[0x0][0x600] ;  /* 0x0001800000047ab9 */ /* 0x000fe20000000800 */
[----:B------:R-:W-:Y:S01]  /*f350*/  IMAD.MOV.U32 R10, RZ, RZ, RZ ;  /* 0x000000ffff0a7224 */ /* 0x000fe200078e00ff */
[----:B------:R-:W-:Y:S01]  /*f360*/  UMOV UR7, 0x1 ;  /* 0x0000000100077882 */ /* 0x000fe20000000000 */
[----:B------:R-:W-:-:S02]  /*f370*/  UIADD3 UR26, UR14, 0x1, URZ ;  /* 0x000000010e1a7890 */ /* 0x000fc4000fffe03f */
[----:B------:R-:W-:Y:S02]  /*f380*/  ULOP3.LUT UR27, UR13, 0x2, URZ, 0xfc, !UPT ;  /* 0x000000020d1b7892 */ /* 0x000fe4000f8efc3f */
[----:B------:R-:W-:Y:S02]  /*f390*/  UIADD3 UR4, UR4, -0x1, URZ ;  /* 0xffffffff04047890 */ /* 0x000fe4000fffe03f */
[----:B------:R-:W-:Y:S02]  /*f3a0*/  USHF.L.U32 UR22, UR7, UR5, URZ ;  /* 0x0000000507167299 */ /* 0x000fe4000800063f */
[----:B------:R-:W-:Y:S01]  /*f3b0*/  ULOP3.LUT UR19, URZ, UR6, URZ, 0x33, !UPT ;  /* 0x000000063f137292 */ /* 0x000fe2000f8e333f */
[----:B------:R-:W-:Y:S01]  /*f3c0*/  ULDC.64 UR24, c[0x0][0x198] ;  /* 0x0000660000187ab9 */ /* 0x000fe20000000a00 */
[C---:B0-----:R-:W-:Y:S02]  /*f3d0*/  IMAD.SHL.U32 R9, R8.reuse, 0x80, RZ ;  /* 0x0000008008097824 */ /* 0x041fe400078e00ff */
[----:B------:R-:W-:-:S03]  /*f3e0*/  IMAD.SHL.U32 R8, R8, 0x2000, RZ ;  /* 0x0000200008087824 */ /* 0x000fc600078e00ff */
[----:B------:R-:W-:Y:S02]  /*f3f0*/  LOP3.LUT R9, R9, 0x80, RZ, 0xc0, !PT ;  /* 0x0000008009097812 */ /* 0x000fe400078ec0ff */
[----:B------:R-:W-:-:S07]  /*f400*/  LOP3.LUT R8, R8, 0x2000, RZ, 0xc0, !PT ;  /* 0x0000200008087812 */ /* 0x000fce00078ec0ff */
.L_x_315:
[----:B------:R-:W-:-:S03]  /*f410*/  UMOV UR5, 0xffffffff ;  /* 0xffffffff00057882 */ /* 0x000fc60000000000 */
[----:B01----:R-:W-:Y:S05]  /*f420*/  BRA.DIV UR5, `(.L_x_304) ;  /* 0x0000001605247947 */ /* 0x003fea000b800000 */
[----:B------:R-:W-:-:S13]  /*f430*/  ELECT P1, URZ, PT ;  /* 0x00000000003f782f */ /* 0x000fda0003820000 */
.L_x_335:
[----:B------:R-:W0:Y:S01]  /*f440*/  LDC R2, c[0x0][0x28c] ;  /* 0x0000a300ff027b82 */ /* 0x000e220000000800 */
[----:B------:R-:W-:Y:S01]  /*f450*/  BSSY B1, `(.L_x_305) ;  /* 0x000003d000017945 */ /* 0x000fe20003800000 */
[----:B0-----:R-:W-:-:S13]  /*f460*/  ISETP.LT.OR P1, PT, R2, 0x1, !P1 ;  /* 0x000000010200780c */ /* 0x001fda0004f21670 */
[----:B------:R-:W-:Y:S05]  /*f470*/  @P1 BRA `(.L_x_306) ;  /* 0x0000000000e81947 */ /* 0x000fea0003800000 */
[----:B------:R-:W2:Y:S04]  /*f480*/  LDL.LU R4, [R1+0x90] ;  /* 0x0000900001047983 */ /* 0x000ea80000300800 */
[----:B------:R-:W3:Y:S01]  /*f490*/  LDL.LU R3, [R1+0x8c] ;  /* 0x00008c0001037983 */ /* 0x000ee20000300800 */
[----:B------:R-:W-:Y:S02]  /*f4a0*/  IMAD.MOV.U32 R14, RZ, RZ, RZ ;  /* 0x000000ffff0e7224 */ /* 0x000fe400078e00ff */
[----:B------:R-:W-:Y:S02]  /*f4b0*/  IMAD.U32 R15, RZ, RZ, UR26 ;  /* 0x0000001aff0f7e24 */ /* 0x000fe4000f8e00ff */
[----:B------:R-:W-:Y:S02]  /*f4c0*/  IMAD.MOV.U32 R2, RZ, RZ, R0 ;  /* 0x000000ffff027224 */ /* 0x000fe400078e0000 */
[----:B--2---:R-:W-:-:S02]  /*f4d0*/  IMAD R6, R4, 0x100, R9 ;  /* 0x0000010004067824 */ /* 0x004fc400078e0209 */
[----:B---3--:R-:W-:Y:S02]  /*f4e0*/  IMAD.SHL.U32 R7, R3, 0x40, RZ ;  /* 0x0000004003077824 */ /* 0x008fe400078e00ff */
[----:B------:R-:W-:-:S07]  /*f4f0*/  IMAD.MOV.U32 R3, RZ, RZ, R10 ;  /* 0x000000ffff037224 */ /* 0x000fce00078e000a */
.L_x_310:
[----:B------:R-:W0:Y:S01]  /*f500*/  S2R R5, SR_CgaCtaId ;  /* 0x0000000000057919 */ /* 0x000e220000008800 */
[----:B------:R-:W-:-:S04]  /*f510*/  MOV R4, 0x400 ;  /* 0x0000040000047802 */ /* 0x000fc80000000f00 */
[----:B0-----:R-:W-:Y:S02]  /*f520*/  LEA R12, R5, R4, 0x18 ;  /* 0x00000004050c7211 */ /* 0x001fe400078ec0ff */
[----:B------:R-:W-:Y:S01]  /*f530*/  SHF.L.U32 R4, R2, 0x1f, RZ ;  /* 0x0000001f02047819 */ /* 0x000fe200000006ff */
[----:B------:R-:W0:Y:S02]  /*f540*/  @!P3 LDC R5, c[0x0][0x500] ;  /* 0x00014000ff05bb82 */ /* 0x000e240000000800 */
[----:B------:R-:W-:-:S04]  /*f550*/  IMAD R13, R3, 0x8, R12 ;  /* 0x00000008030d7824 */ /* 0x000fc800078e020c */
[----:B------:R-:W1:Y:S02]  /*f560*/  SYNCS.PHASECHK.TRANS64.TRYWAIT P1, [R13+URZ+0x58], R4 ;  /* 0x000058040d0075a7 */ /* 0x000e64000802017f */
[----:B-1----:R-:W-:Y:S05]  /*f570*/  @!P1 BRA `(.L_x_307) ;  /* 0x0000001000f09947 */ /* 0x002fea0003800000 */
.L_x_336:
[----:B------:R-:W-:Y:S01]  /*f580*/  UPRMT UR5, UR27, 0x9910, URZ ;  /* 0x000099101b057896 */ /* 0x000fe2000800003f */
[----:B0-----:R0:W-:Y:S03]  /*f590*/  @!P3 SYNCS.ARRIVE.TRANS64 RZ, [R13+URZ], R5 ;  /* 0x000000050dffb9a7 */ /* 0x0011e6000800003f */
[----:B------:R-:W-:-:S06]  /*f5a0*/  UISETP.NE.AND UP0, UPT, UR5, 0x2, UPT ;  /* 0x000000020500788c */ /* 0x000fcc000bf05270 */
[----:B------:R-:W-:-:S13]  /*f5b0*/  PLOP3.LUT P1, PT, PT, PT, UP0, 0x80, 0x0 ;  /* 0x000000000000781c */ /* 0x000fda0003f2f008 */
[----:B0-----:R-:W-:Y:S05]  /*f5c0*/  @P1 BRA `(.L_x_308) ;  /* 0x0000000000041947 */ /* 0x001fea0003800000 */
[----:B------:R-:W-:Y:S01]  /*f5d0*/  BPT.TRAP 0x1 ;  /* 0x000000040000795c */ /* 0x000fe20000300000 */
.L_x_308:
[----:B------:R-:W-:Y:S05]  /*f5e0*/  @P0 BRA `(.L_x_309) ;  /* 0x0000000000040947 */ /* 0x000fea0003800000 */
[----:B------:R-:W-:Y:S01]  /*f5f0*/  BPT.TRAP 0x1 ;  /* 0x000000040000795c */ /* 0x000fe20000300000 */
.L_x_309:
[----:B------:R-:W2:Y:S01]  /*f600*/  LDL R16, [R1+0x7c] ;  /* 0x00007c0001107983 */ /* 0x000ea20000100800 */
[C---:B-1----:R-:W-:Y:S01]  /*f610*/  IMAD R4, R3.reuse, 0x1000, R12 ;  /* 0x0000100003047824 */ /* 0x042fe200078e020c */
[----:B------:R-:W-:Y:S01]  /*f620*/  R2UR UR18, R12 ;  /* 0x000000000c1272ca */ /* 0x000fe200000e0000 */
[----:B------:R-:W-:Y:S01]  /*f630*/  IMAD R5, R3, 0x4000, R8 ;  /* 0x0000400003057824 */ /* 0x000fe200078e0208 */
[----:B------:R-:W-:Y:S01]  /*f640*/  R2UR UR9, R13 ;  /* 0x000000000d0972ca */ /* 0x000fe200000e0000 */
[----:B------:R-:W-:Y:S01]  /*f650*/  VIADD R15, R15, 0xffffffff ;  /* 0xffffffff0f0f7836 */ /* 0x000fe20000000000 */
[----:B------:R-:W-:Y:S01]  /*f660*/  R2UR UR5, R4 ;  /* 0x00000000040572ca */ /* 0x000fe200000e0000 */
[----:B------:R-:W-:Y:S01]  /*f670*/  UIADD3 UR6, UP0, UR24, 0xf0, URZ ;  /* 0x000000f018067890 */ /* 0x000fe2000ff1e03f */
[----:B------:R-:W-:Y:S01]  /*f680*/  R2UR UR8, R5 ;  /* 0x00000000050872ca */ /* 0x000fe200000e0000 */
[----:B------:R-:W-:Y:S01]  /*f690*/  UIADD3 UR28, UP1, UR24, 0x1f0, URZ ;  /* 0x000001f0181c7890 */ /* 0x000fe2000ff3e03f */
[----:B------:R-:W-:Y:S01]  /*f6a0*/  R2UR UR11, R7 ;  /* 0x00000000070b72ca */ /* 0x000fe200000e0000 */
[----:B------:R-:W-:Y:S01]  /*f6b0*/  UIADD3.X UR7, URZ, UR25, URZ, UP0, !UPT ;  /* 0x000000193f077290 */ /* 0x000fe200087fe43f */
[----:B------:R-:W-:Y:S01]  /*f6c0*/  R2UR UR10, R14 ;  /* 0x000000000e0a72ca */ /* 0x000fe200000e0000 */
[----:B------:R-:W-:Y:S01]  /*f6d0*/  VIADD R3, R3, 0x1 ;  /* 0x0000000103037836 */ /* 0x000fe20000000000 */
[----:B------:R-:W-:Y:S01]  /*f6e0*/  R2UR UR23, R6 ;  /* 0x00000000061772ca */ /* 0x000fe200000e0000 */
[----:B------:R-:W-:Y:S01]  /*f6f0*/  UIADD3.X UR29, URZ, UR25, URZ, UP1, !UPT ;  /* 0x000000193f1d7290 */ /* 0x000fe20008ffe43f */
[----:B------:R-:W-:Y:S01]  /*f700*/  ISETP.GT.AND P4, PT, R15, 0x1, PT ;  /* 0x000000010f00780c */ /* 0x000fe20003f84270 */
[----:B------:R-:W-:Y:S01]  /*f710*/  UMOV UR16, 0x0 ;  /* 0x0000000000107882 */ /* 0x000fe20000000000 */
[----:B------:R-:W-:Y:S01]  /*f720*/  UMOV UR17, 0x10000000 ;  /* 0x1000000000117882 */ /* 0x000fe20000000000 */
[----:B------:R-:W-:Y:S01]  /*f730*/  UIADD3 UR5, UR5, 0x180, URZ ;  /* 0x0000018005057890 */ /* 0x000fe2000fffe03f */
[----:B------:R-:W-:Y:S01]  /*f740*/  ISETP.NE.AND P1, PT, R3, 0xb, PT ;  /* 0x0000000b0300780c */ /* 0x000fe20003f25270 */
[----:B------:R-:W-:Y:S01]  /*f750*/  UIADD3 UR18, UR18, 0xb180, UR8 ;  /* 0x0000b18012127890 */ /* 0x000fe2000fffe008 */
[----:B------:R-:W-:Y:S01]  /*f760*/  VIADD R14, R14, 0x40 ;  /* 0x000000400e0e7836 */ /* 0x000fe20000000000 */
[----:B------:R-:W-:Y:S01]  /*f770*/  UMOV UR30, 0x30000 ;  /* 0x00030000001e7882 */ /* 0x000fe20000000000 */
[----:B------:R-:W-:-:S02]  /*f780*/  SEL R5, RZ, 0x1, P1 ;  /* 0x00000001ff057807 */ /* 0x000fc40000800000 */
[----:B------:R-:W-:Y:S01]  /*f790*/  UMOV UR8, UR5 ;  /* 0x0000000500087c82 */ /* 0x000fe20008000000 */
[----:B------:R-:W-:Y:S02]  /*f7a0*/  SEL R3, R3, RZ, P1 ;  /* 0x000000ff03037207 */ /* 0x000fe40000800000 */
[----:B------:R-:W-:Y:S02]  /*f7b0*/  LOP3.LUT R2, R2, R5, RZ, 0x3c, !PT ;  /* 0x0000000502027212 */ /* 0x000fe400078e3cff */
[----:B--2---:R-:W-:-:S13]  /*f7c0*/  R2UR UR12, R16 ;  /* 0x00000000100c72ca */ /* 0x004fda00000e0000 */
[----:B------:R0:W-:Y:S02]  /*f7d0*/  UTMALDG.3D [UR8], [UR6], desc[UR16] ;  /* 0x00001008060075b4 */ /* 0x0001e40008011000 */
[----:B0-----:R-:W-:Y:S01]  /*f7e0*/  UMOV UR11, UR23 ;  /* 0x00000017000b7c82 */ /* 0x001fe20008000000 */
[----:B------:R-:W-:Y:S02]  /*f7f0*/  UMOV UR8, UR18 ;  /* 0x0000001200087c82 */ /* 0x000fe40008000000 */
[----:B------:R0:W-:Y:S02]  /*f800*/  UTMALDG.3D.MULTICAST [UR8], [UR28], UR30, desc[UR16] ;  /* 0x000010081c0073b4 */ /* 0x0001e4000801181e */
[----:B0-----:R-:W-:Y:S05]  /*f810*/  @P4 BRA `(.L_x_310) ;  /* 0xfffffffc00384947 */ /* 0x001fea000383ffff */
.L_x_306:
[----:B------:R-:W-:Y:S05]  /*f820*/  BSYNC B1 ;  /* 0x0000000000017941 */ /* 0x000fea0003800000 */
.L_x_305:
[----:B------:R-:W2:Y:S01]  /*f830*/  LDL.LU R17, [R1+0x84] ;  /* 0x0000840001117983 */ /* 0x000ea20000300800 */
[----:B------:R-:W-:Y:S01]  /*f840*/  LOP3.LUT P5, RZ, R11, 0xff, RZ, 0xc0, !PT ;  /* 0x000000ff0bff7812 */ /* 0x000fe200078ac0ff */
[----:B------:R-:W-:Y:S01]  /*f850*/  VIADD R10, R10, UR14 ;  /* 0x0000000e0a0a7c36 */ /* 0x000fe20008000000 */
[----:B------:R-:W-:Y:S01]  /*f860*/  UISETP.GE.U32.AND UP0, UPT, UR14, 0xb, UPT ;  /* 0x0000000b0e00788c */ /* 0x000fe2000bf06070 */
[----:B------:R-:W3:Y:S01]  /*f870*/  LDL.LU R16, [R1+0x88] ;  /* 0x0000880001107983 */ /* 0x000ee20000300800 */
[----:B------:R-:W-:Y:S01]  /*f880*/  IMAD.U32 R5, RZ, RZ, UR14 ;  /* 0x0000000eff057e24 */ /* 0x000fe2000f8e00ff */
[----:B------:R-:W-:Y:S01]  /*f890*/  ULDC.64 UR6, c[0x0][0x650] ;  /* 0x0001940000067ab9 */ /* 0x000fe20000000a00 */
[----:B------:R-:W-:Y:S01]  /*f8a0*/  ISETP.GT.U32.AND P1, PT, R10, 0xa, PT ;  /* 0x0000000a0a00780c */ /* 0x000fe20003f24070 */
[----:B------:R-:W-:Y:S01]  /*f8b0*/  BSSY B1, `(.L_x_311) ;  /* 0x0000073000017945 */ /* 0x000fe20003800000 */
[----:B------:R-:W-:Y:S02]  /*f8c0*/  PLOP3.LUT P4, PT, PT, PT, UP0, 0x80, 0x0 ;  /* 0x000000000000781c */ /* 0x000fe40003f8f008 */
[----:B------:R-:W-:-:S02]  /*f8d0*/  ISETP.LT.U32.AND P1, PT, R5, 0xb, P1 ;  /* 0x0000000b0500780c */ /* 0x000fc40000f21070 */
[----:B------:R-:W-:Y:S01]  /*f8e0*/  PRMT R11, RZ, 0x7610, R11 ;  /* 0x00007610ff0b7816 */ /* 0x000fe2000000000b */
[----:B------:R-:W0:Y:S01]  /*f8f0*/  @P5 S2R R3, SR_CgaCtaId ;  /* 0x0000000000035919 */ /* 0x000e220000008800 */
[----:B------:R-:W-:-:S04]  /*f900*/  @P5 MOV R2, 0x400 ;  /* 0x0000040000025802 */ /* 0x000fc80000000f00 */
[----:B0-----:R-:W-:Y:S01]  /*f910*/  @P5 LEA R4, R3, R2, 0x18 ;  /* 0x0000000203045211 */ /* 0x001fe200078ec0ff */
[----:B------:R-:W-:-:S03]  /*f920*/  IMAD.WIDE.U32 R2, R10, -0x45d1745d, RZ ;  /* 0xba2e8ba30a027825 */ /* 0x000fc600078e00ff */
[----:B------:R0:W-:Y:S02]  /*f930*/  @P5 SYNCS.ARRIVE.TRANS64.A1T0 RZ, [R4+URZ+0xe8], RZ ;  /* 0x0000e8ff04ff59a7 */ /* 0x0001e4000810003f */
[----:B------:R-:W-:Y:S02]  /*f940*/  SHF.R.U32.HI R5, RZ, 0x3, R3 ;  /* 0x00000003ff057819 */ /* 0x000fe40000011603 */
[----:B------:R-:W-:Y:S02]  /*f950*/  SEL R3, RZ, 0x1, !P1 ;  /* 0x00000001ff037807 */ /* 0x000fe40004800000 */
[----:B------:R-:W-:Y:S01]  /*f960*/  PRMT R2, RZ, 0x7610, R2 ;  /* 0x00007610ff027816 */ /* 0x000fe20000000002 */
[----:B------:R-:W-:Y:S01]  /*f970*/  IMAD R10, R5, -0xb, R10 ;  /* 0xfffffff5050a7824 */ /* 0x000fe200078e020a */
[----:B------:R-:W-:Y:S01]  /*f980*/  LOP3.LUT R0, R0, R3, RZ, 0x3c, !PT ;  /* 0x0000000300007212 */ /* 0x000fe200078e3cff */
[----:B0-----:R-:W-:Y:S02]  /*f990*/  IMAD.MOV.U32 R4, RZ, RZ, -0x1 ;  /* 0xffffffffff047424 */ /* 0x001fe400078e00ff */
[----:B------:R-:W-:Y:S01]  /*f9a0*/  IMAD.MOV.U32 R3, RZ, RZ, -0x1 ;  /* 0xffffffffff037424 */ /* 0x000fe200078e00ff */
[----:B------:R-:W-:Y:S01]  /*f9b0*/  @P4 LOP3.LUT R0, R0, 0x1, R5, 0x78, !PT ;  /* 0x0000000100004812 */ /* 0x000fe200078e7805 */
[----:B------:R-:W-:Y:S01]  /*f9c0*/  IMAD.MOV.U32 R5, RZ, RZ, -0x1 ;  /* 0xffffffffff057424 */ /* 0x000fe200078e00ff */
[----:B---3--:R-:W-:-:S04]  /*f9d0*/  IADD3 R16, P5, R16, UR20, RZ ;  /* 0x0000001410107c10 */ /* 0x008fc8000ffbe0ff */
[----:B--2---:R-:W-:Y:S01]  /*f9e0*/  IADD3.X R17, R17, UR15, RZ, P5, !PT ;  /* 0x0000000f11117c10 */ /* 0x004fe2000affe4ff */
[----:B------:R0:W-:Y:S01]  /*f9f0*/  STL [R1+0x88], R16 ;  /* 0x0000881001007387 */ /* 0x0001e20000100800 */
[----:B------:R-:W-:-:S03]  /*fa00*/  ISETP.GE.U32.AND P1, PT, R16, UR6, PT ;  /* 0x0000000610007c0c */ /* 0x000fc6000bf26070 */
[----:B------:R0:W-:Y:S01]  /*fa10*/  STL [R1+0x84], R17 ;  /* 0x0000841101007387 */ /* 0x0001e20000100800 */
[----:B------:R-:W-:-:S03]  /*fa20*/  ISETP.GE.U32.AND.EX P1, PT, R17, UR7, PT, P1 ;  /* 0x0000000711007c0c */ /* 0x000fc6000bf26110 */
[----:B------:R0:W-:Y:S04]  /*fa30*/  STL [R1+0x8c], R5 ;  /* 0x00008c0501007387 */ /* 0x0001e80000100800 */
[----:B------:R0:W-:Y:S04]  /*fa40*/  STL [R1+0x90], R4 ;  /* 0x0000900401007387 */ /* 0x0001e80000100800 */
[----:B------:R0:W-:Y:S02]  /*fa50*/  STL [R1+0x7c], R3 ;  /* 0x00007c0301007387 */ /* 0x0001e40000100800 */
[----:B------:R-:W-:Y:S05]  /*fa60*/  @P1 BRA `(.L_x_312) ;  /* 0x00000004005c1947 */ /* 0x000fea0003800000 */
[----:B------:R-:W-:Y:S01]  /*fa70*/  ULDC.64 UR6, c[0x0][0x628] ;  /* 0x00018a0000067ab9 */ /* 0x000fe20000000a00 */
[----:B------:R-:W1:Y:S01]  /*fa80*/  S2R R13, SR_CTAID.X ;  /* 0x00000000000d7919 */ /* 0x000e620000002500 */
[----:B------:R-:W-:Y:S01]  /*fa90*/  ISETP.NE.U32.AND P1, PT, RZ, UR6, PT ;  /* 0x00000006ff007c0c */ /* 0x000fe2000bf25070 */
[----:B------:R-:W-:Y:S01]  /*faa0*/  ULDC UR8, c[0x0][0x630] ;  /* 0x00018c0000087ab9 */ /* 0x000fe20000000800 */
[----:B------:R-:W-:Y:S01]  /*fab0*/  IMAD.MOV.U32 R2, RZ, RZ, R16 ;  /* 0x000000ffff027224 */ /* 0x000fe200078e0010 */
[----:B------:R-:W2:Y:S01]  /*fac0*/  S2R R12, SR_CTAID.Y ;  /* 0x00000000000c7919 */ /* 0x000ea20000002600 */
[----:B------:R-:W-:Y:S01]  /*fad0*/  ISETP.NE.AND.EX P1, PT, RZ, UR7, PT, P1 ;  /* 0x00000007ff007c0c */ /* 0x000fe2000bf25310 */
[----:B0-----:R-:W-:-:S12]  /*fae0*/  IMAD.MOV.U32 R3, RZ, RZ, R17 ;  /* 0x000000ffff037224 */ /* 0x001fd800078e0011 */
[----:B------:R-:W-:Y:S05]  /*faf0*/  @!P1 BRA `(.L_x_313) ;  /* 0x0000000000289947 */ /* 0x000fea0003800000 */
[----:B------:R-:W-:Y:S02]  /*fb00*/  ULDC UR5, c[0x0][0x634] ;  /* 0x00018d0000057ab9 */ /* 0x000fe40000000800 */
[----:B------:R-:W-:-:S05]  /*fb10*/  IADD3 R7, P1, R16, UR5, RZ ;  /* 0x0000000510077c10 */ /* 0x000fca000ff3e0ff */
[----:B------:R-:W-:-:S04]  /*fb20*/  IMAD.X R15, RZ, RZ, R17, P1 ;  /* 0x000000ffff0f7224 */ /* 0x000fc800008e0611 */
[----:B------:R-:W-:-:S04]  /*fb30*/  IMAD.WIDE.U32 R4, R15, UR6, RZ ;  /* 0x000000060f047c25 */ /* 0x000fc8000f8e00ff */
[----:B------:R-:W-:-:S04]  /*fb40*/  IMAD.WIDE.U32 R4, P1, R7, UR7, R4 ;  /* 0x0000000707047c25 */ /* 0x000fc8000f820004 */
[----:B------:R-:W-:-:S04]  /*fb50*/  IMAD.WIDE.U32 R6, R7, UR6, RZ ;  /* 0x0000000607067c25 */ /* 0x000fc8000f8e00ff */
[----:B------:R-:W-:Y:S01]  /*fb60*/  IMAD.X R3, RZ, RZ, RZ, P1 ;  /* 0x000000ffff037224 */ /* 0x000fe200008e06ff */
[----:B------:R-:W-:Y:S01]  /*fb70*/  IADD3 RZ, P1, R7, R4, RZ ;  /* 0x0000000407ff7210 */ /* 0x000fe20007f3e0ff */
[----:B------:R-:W-:-:S04]  /*fb80*/  IMAD.MOV.U32 R2, RZ, RZ, R5 ;  /* 0x000000ffff027224 */ /* 0x000fc800078e0005 */
[----:B------:R-:W-:-:S08]  /*fb90*/  IMAD.WIDE.U32.X R2, R15, UR7, R2, P1 ;  /* 0x000000070f027c25 */ /* 0x000fd000088e0402 */
.L_x_313:
[--C-:B------:R-:W-:Y:S01]  /*fba0*/  SHF.R.U64 R6, R2, UR8, R3.reuse ;  /* 0x0000000802067c19 */ /* 0x100fe20008001203 */
[----:B------:R-:W-:Y:S01]  /*fbb0*/  ULDC.64 UR6, c[0x0][0x620] ;  /* 0x0001880000067ab9 */ /* 0x000fe20000000a00 */
[----:B------:R-:W-:Y:S01]  /*fbc0*/  SHF.R.U32.HI R2, RZ, UR8, R3 ;  /* 0x00000008ff027c19 */ /* 0x000fe20008011603 */
[----:B------:R-:W-:Y:S01]  /*fbd0*/  IMAD.MOV.U32 R3, RZ, RZ, R17 ;  /* 0x000000ffff037224 */ /* 0x000fe200078e0011 */
[----:B------:R-:W-:Y:S01]  /*fbe0*/  IADD3 R5, P1, RZ, -R6, RZ ;  /* 0x80000006ff057210 */ /* 0x000fe20007f3e0ff */
[----:B------:R-:W-:Y:S01]  /*fbf0*/  ULDC UR5, c[0x0][0x150] ;  /* 0x0000540000057ab9 */ /* 0x000fe20000000800 */
[----:B-1----:R-:W-:Y:S01]  /*fc00*/  I2FP.F32.U32 R7, R13 ;  /* 0x0000000d00077245 */ /* 0x002fe20000201000 */
[----:B------:R-:W0:Y:S01]  /*fc10*/  LDC R18, c[0x0][0x144] ;  /* 0x00005100ff127b82 */ /* 0x000e220000000800 */
[----:B------:R-:W-:Y:S01]  /*fc20*/  ULDC.64 UR8, c[0x0][0x640] ;  /* 0x0001900000087ab9 */ /* 0x000fe20000000a00 */
[----:B------:R-:W-:Y:S01]  /*fc30*/  IMAD.X R2, RZ, RZ, ~R2, P1 ;  /* 0x000000ffff027224 */ /* 0x000fe200008e0e02 */
[----:B------:R-:W-:-:S03]  /*fc40*/  ISETP.NE.U32.AND P1, PT, RZ, UR8, PT ;  /* 0x00000008ff007c0c */ /* 0x000fc6000bf25070 */
[----:B------:R-:W-:Y:S01]  /*fc50*/  IMAD R4, R2, UR6, RZ ;  /* 0x0000000602047c24 */ /* 0x000fe2000f8e02ff */
[----:B------:R-:W-:Y:S01]  /*fc60*/  ISETP.NE.AND.EX P1, PT, RZ, UR9, PT, P1 ;  /* 0x00000009ff007c0c */ /* 0x000fe2000bf25310 */
[----:B------:R-:W-:Y:S01]  /*fc70*/  IMAD.MOV.U32 R2, RZ, RZ, R16 ;  /* 0x000000ffff027224 */ /* 0x000fe200078e0010 */
[----:B------:R-:W1:Y:S03]  /*fc80*/  LDC R15, c[0x0][0x148] ;  /* 0x00005200ff0f7b82 */ /* 0x000e660000000800 */
[----:B------:R-:W-:Y:S01]  /*fc90*/  IMAD.WIDE.U32 R2, R5, UR6, R2 ;  /* 0x0000000605027c25 */ /* 0x000fe2000f8e0002 */
[----:B------:R-:W-:-:S03]  /*fca0*/  ULDC UR6, c[0x0][0x154] ;  /* 0x0000550000067ab9 */ /* 0x000fc60000000800 */
[----:B------:R-:W-:Y:S02]  /*fcb0*/  IMAD R5, R5, UR7, R4 ;  /* 0x0000000705057c24 */ /* 0x000fe4000f8e0204 */
[----:B------:R-:W-:Y:S01]  /*fcc0*/  FMUL R4, R7, UR5 ;  /* 0x0000000507047c20 */ /* 0x000fe20008400000 */
[----:B------:R-:W-:Y:S01]  /*fcd0*/  ULDC UR5, c[0x0][0x618] ;  /* 0x0001860000057ab9 */ /* 0x000fe20000000800 */
[----:B------:R-:W-:Y:S01]  /*fce0*/  ULDC UR7, c[0x0][0x608] ;  /* 0x0001820000077ab9 */ /* 0x000fe20000000800 */
[----:B------:R-:W-:-:S03]  /*fcf0*/  IMAD.IADD R3, R3, 0x1, R5 ;  /* 0x0000000103037824 */ /* 0x000fc600078e0205 */
[----:B------:R-:W3:Y:S02]  /*fd00*/  F2I.U32.TRUNC.NTZ R4, R4 ;  /* 0x0000000400047305 */ /* 0x000ee4000020f000 */
[----:B------:R-:W-:Y:S02]  /*fd10*/  SHF.R.U64 R7, R2, UR5, R3 ;  /* 0x0000000502077c19 */ /* 0x000fe40008001203 */
[----:B--2---:R-:W-:-:S05]  /*fd20*/  I2FP.F32.U32 R2, R12 ;  /* 0x0000000c00027245 */ /* 0x004fca0000201000 */
[----:B------:R-:W-:Y:S01]  /*fd30*/  FMUL R5, R2, UR6 ;  /* 0x0000000602057c20 */ /* 0x000fe20008400000 */
[----:B------:R-:W-:Y:S01]  /*fd40*/  SHF.R.U32.HI R2, RZ, UR5, R3 ;  /* 0x00000005ff027c19 */ /* 0x000fe20008011603 */
[----:B------:R-:W-:Y:S02]  /*fd50*/  ULDC UR5, c[0x0][0x658] ;  /* 0x0001960000057ab9 */ /* 0x000fe40000000800 */
[----:B------:R2:W4:Y:S01]  /*fd60*/  F2I.U32.TRUNC.NTZ R17, R5 ;  /* 0x0000000500117305 */ /* 0x000522000020f000 */
[--C-:B------:R-:W-:Y:S02]  /*fd70*/  SHF.R.U64 R16, R7, UR7, R2.reuse ;  /* 0x0000000707107c19 */ /* 0x100fe40008001202 */
[----:B------:R-:W-:Y:S01]  /*fd80*/  SHF.R.U32.HI R3, RZ, UR7, R2 ;  /* 0x00000007ff037c19 */ /* 0x000fe20008011602 */
[----:B---3--:R-:W-:-:S03]  /*fd90*/  IMAD.MOV R2, RZ, RZ, -R4 ;  /* 0x000000ffff027224 */ /* 0x008fc600078e0a04 */
[----:B------:R-:W-:Y:S01]  /*fda0*/  SHF.R.U64 R14, R16, UR5, R3 ;  /* 0x00000005100e7c19 */ /* 0x000fe20008001203 */
[----:B0-----:R-:W-:Y:S01]  /*fdb0*/  IMAD R18, R18, R2, R13 ;  /* 0x0000000212127224 */ /* 0x001fe200078e020d */
[----:B------:R-:W-:-:S03]  /*fdc0*/  SHF.R.U32.HI R4, RZ, UR5, R3 ;  /* 0x00000005ff047c19 */ /* 0x000fc60008011603 */
[----:B------:R-:W-:Y:S02]  /*fdd0*/  IMAD.MOV.U32 R2, RZ, RZ, R14 ;  /* 0x000000ffff027224 */ /* 0x000fe400078e000e */
[----:B------:R-:W-:Y:S01]  /*fde0*/  IMAD.MOV.U32 R3, RZ, RZ, R4 ;  /* 0x000000ffff037224 */ /* 0x000fe200078e0004 */
[----:B--2-4-:R-:W-:Y:S06]  /*fdf0*/  @!P1 BRA `(.L_x_314) ;  /* 0x0000000000289947 */ /* 0x014fec0003800000 */
[----:B------:R-:W-:Y:S02]  /*fe00*/  ULDC UR5, c[0x0][0x64c] ;  /* 0x0001930000057ab9 */ /* 0x000fe40000000800 */
[----:B------:R-:W-:-:S05]  /*fe10*/  IADD3 R3, P1, R14, UR5, RZ ;  /* 0x000000050e037c10 */ /* 0x000fca000ff3e0ff */
[----:B------:R-:W-:-:S04]  /*fe20*/  IMAD.X R13, RZ, RZ, R4, P1 ;  /* 0x000000ffff0d7224 */ /* 0x000fc800008e0604 */
[----:B------:R-:W-:-:S04]  /*fe30*/  IMAD.WIDE.U32 R4, R13, UR8, RZ ;  /* 0x000000080d047c25 */ /* 0x000fc8000f8e00ff */
[----:B------:R-:W-:-:S04]  /*fe40*/  IMAD.WIDE.U32 R4, P1, R3, UR9, R4 ;  /* 0x0000000903047c25 */ /* 0x000fc8000f820004 */
[----:B------:R-:W-:-:S04]  /*fe50*/  IMAD.WIDE.U32 R2, R3, UR8, RZ ;  /* 0x0000000803027c25 */ /* 0x000fc8000f8e00ff */
[----:B------:R-:W-:Y:S01]  /*fe60*/  IMAD.MOV.U32 R2, RZ, RZ, R5 ;  /* 0x000000ffff027224 */ /* 0x000fe200078e0005 */
[----:B------:R-:W-:Y:S01]  /*fe70*/  IADD3 RZ, P4, R3, R4, RZ ;  /* 0x0000000403ff7210 */ /* 0x000fe20007f9e0ff */
[----:B------:R-:W-:-:S04]  /*fe80*/  IMAD.X R3, RZ, RZ, RZ, P1 ;  /* 0x000000ffff037224 */ /* 0x000fc800008e06ff */
[----:B------:R-:W-:-:S08]  /*fe90*/  IMAD.WIDE.U32.X R2, R13, UR9, R2, P4 ;  /* 0x000000090d027c25 */ /* 0x000fd0000a0e0402 */
.L_x_314:
[----:B------:R-:W-:Y:S01]  /*fea0*/  ULDC UR5, c[0x0][0x648] ;  /* 0x0001920000057ab9 */ /* 0x000fe20000000800 */
[----:B------:R-:W-:Y:S01]  /*feb0*/  LOP3.LUT R16, R16, UR19, RZ, 0xc0, !PT ;  /* 0x0000001310107c12 */ /* 0x000fe2000f8ec0ff */
[----:B------:R-:W-:Y:S01]  /*fec0*/  IMAD.MOV R17, RZ, RZ, -R17 ;  /* 0x000000ffff117224 */ /* 0x000fe200078e0a11 */
[----:B------:R-:W-:Y:S01]  /*fed0*/  SHF.R.U64 R3, R2, UR5, R3 ;  /* 0x0000000502037c19 */ /* 0x000fe20008001203 */
[----:B------:R-:W-:Y:S01]  /*fee0*/  ULDC UR5, c[0x0][0x638] ;  /* 0x00018e0000057ab9 */ /* 0x000fe20000000800 */
[----:B------:R-:W-:Y:S01]  /*fef0*/  LOP3.LUT R7, R7, UR4, RZ, 0xc0, !PT ;  /* 0x0000000407077c12 */ /* 0x000fe2000f8ec0ff */
[----:B-1----:R-:W-:Y:S01]  /*ff00*/  @P2 IMAD R18, R15, R17, R12 ;  /* 0x000000110f122224 */ /* 0x002fe200078e020c */
[----:B------:R-:W-:Y:S01]  /*ff10*/  ULDC UR6, c[0x0][0x610] ;  /* 0x0001840000067ab9 */ /* 0x000fe20000000800 */
[----:B------:R-:W-:Y:S02]  /*ff20*/  IMAD.MOV R5, RZ, RZ, -R3 ;  /* 0x000000ffff057224 */ /* 0x000fe400078e0a03 */
[----:B------:R-:W-:-:S02]  /*ff30*/  IMAD R3, R3, UR22, R16 ;  /* 0x0000001603037c24 */ /* 0x000fc4000f8e0210 */
[----:B------:R-:W-:Y:S01]  /*ff40*/  IMAD R14, R5, UR5, R14 ;  /* 0x00000005050e7c24 */ /* 0x000fe2000f8e020e */
[----:B------:R-:W-:Y:S01]  /*ff50*/  ULDC UR5, c[0x0][0x600] ;  /* 0x0001800000057ab9 */ /* 0x000fe20000000800 */
[----:B------:R-:W-:Y:S02]  /*ff60*/  IMAD R3, R3, UR6, R18 ;  /* 0x0000000603037c24 */ /* 0x000fe4000f8e0212 */
[----:B------:R-:W-:Y:S02]  /*ff70*/  IMAD R14, R14, UR5, R7 ;  /* 0x000000050e0e7c24 */ /* 0x000fe4000f8e0207 */
[----:B------:R-:W-:-:S03]  /*ff80*/  IMAD.MOV.U32 R2, RZ, RZ, 0x1 ;  /* 0x00000001ff027424 */ /* 0x000fc600078e00ff */
[----:B------:R-:W-:Y:S02]  /*ff90*/  SEL R4, R14, R3, !P2 ;  /* 0x000000030e047207 */ /* 0x000fe40005000000 */
[----:B------:R-:W-:-:S03]  /*ffa0*/  SEL R3, R3, R14, !P2 ;  /* 0x0000000e03037207 */ /* 0x000fc60005000000 */
[----:B------:R1:W-:Y:S04]  /*ffb0*/  STL [R1+0x90], R4 ;  /* 0x0000900401007387 */ /* 0x0003e80000100800 */
[----:B------:R1:W-:Y:S04]  /*ffc0*/  STL [R1+0x7c], R6 ;  /* 0x00007c0601007387 */ /* 0x0003e80000100800 */
[----:B------:R1:W-:Y:S02]  /*ffd0*/  STL [R1+0x8c], R3 ;  /* 0x00008c0301007387 */ /* 0x0003e40000100800 */
.L_x_312:
[----:B------:R-:W-:Y:S05]  /*ffe0*/  BSYNC B1 ;  /* 0x0000000000017941 */ /* 0x000fea0003800000 */
.L_x_311:
[----:B------:R-:W-:-:S13]  /*fff0*/  LOP3.LUT P1, RZ, R2, 0xff, RZ, 0xc0, !PT ;  /* 0x000000ff02ff7812 */ /* 0x000fda000782c0ff */
[----:B------:R-:W-:Y:S05]  /*10000*/  @P1 BRA `(.L_x_315) ;  /* 0xfffffff400001947 */ /* 0x000fea000383ffff */
[----:B------:R-:W-:Y:S05]  /*10010*/  BSYNC B0 ;  /* 0x0000000000007941 */ /* 0x000fea0003800000 */
.L_x_303:
[----:B------:R-:W-:-:S03]  /*10020*/  UMOV UR5, 0xffffffff ;  /* 0xffffffff00057882 */ /* 0x000fc60000000000 */
[----:B------:R-:W-:Y:S05]  /*10030*/  BRA.DIV UR5, `(.L_x_316) ;  /* 0x0000000a05547947 */ /* 0x000fea000b800000 */
[----:B------:R-:W-:-:S13]  /*10040*/  ELECT P0, URZ, PT ;  /* 0x00000000003f782f */ /* 0x000fda0003800000 */
.L_x_339:
[----:B------:R-:W-:Y:S04]  /*10050*/  BSSY B0, `(.L_x_317) ;  /* 0x000006b000007945 */ /* 0x000fe80003800000 */
[----:B------:R-:W-:Y:S05]  /*10060*/  @!P0 BRA `(.L_x_318) ;  /* 0x0000000400a48947 */ /* 0x000fea0003800000 */
[----:B------:R-:W-:-:S04]  /*10070*/  ULOP3.LUT UR5, UR13, 0x2, URZ, 0xfc, !UPT ;  /* 0x000000020d057892 */ /* 0x000fc8000f8efc3f */
[----:B------:R-:W-:-:S06]  /*10080*/  UISETP.NE.AND UP0, UPT, UR5, 0x3, UPT ;  /* 0x000000030500788c */ /* 0x000fcc000bf05270 */
[----:B------:R-:W-:-:S13]  /*10090*/  PLOP3.LUT P0, PT, PT, PT, UP0, 0x80, 0x0 ;  /* 0x000000000000781c */ /* 0x000fda0003f0f008 */
[----:B------:R-:W-:Y:S05]  /*100a0*/  @!P0 BRA `(.L_x_319) ;  /* 0x0000000000048947 */ /* 0x000fea0003800000 */
[----:B------:R-:W-:Y:S01]  /*100b0*/  BPT.TRAP 0x1 ;  /* 0x000000040000795c */ /* 0x000fe20000300000 */
.L_x_319:
[----:B01----:R-:W0:Y:S01]  /*100c0*/  S2R R3, SR_CgaCtaId ;  /* 0x0000000000037919 */ /* 0x003e220000008800 */
[----:B------:R-:W-:-:S04]  /*100d0*/  MOV R2, 0x400 ;  /* 0x0000040000027802 */ /* 0x000fc80000000f00 */
[----:B0-----:R-:W-:Y:S02]  /*100e0*/  LEA R3, R3, R2, 0x18 ;  /* 0x0000000203037211 */ /* 0x001fe400078ec0ff */
[----:B------:R-:W-:-:S03]  /*100f0*/  SHF.L.U32 R2, R0, 0x1f, RZ ;  /* 0x0000001f00027819 */ /* 0x000fc600000006ff */
[----:B------:R-:W-:-:S04]  /*10100*/  VIADD R3, R3, 0x58 ;  /* 0x0000005803037836 */ /* 0x000fc80000000000 */
[C---:B------:R-:W-:Y:S02]  /*10110*/  IMAD R7, R10.reuse, 0x8, R3 ;  /* 0x000000080a077824 */ /* 0x040fe400078e0203 */
[----:B------:R-:W-:Y:S02]  /*10120*/  VIADD R10, R10, 0x1 ;  /* 0x000000010a0a7836 */ /* 0x000fe40000000000 */
[----:B------:R-:W0:Y:S03]  /*10130*/  SYNCS.PHASECHK.TRANS64.TRYWAIT P0, [R7+URZ], R2 ;  /* 0x00000002070075a7 */ /* 0x000e26000800017f */
[----:B------:R-:W-:-:S04]  /*10140*/  ISETP.NE.AND P1, PT, R10, 0xb, PT ;  /* 0x0000000b0a00780c */ /* 0x000fc80003f25270 */
[----:B------:R-:W-:Y:S02]  /*10150*/  SEL R5, RZ, 0x1, P1 ;  /* 0x00000001ff057807 */ /* 0x000fe40000800000 */
[----:B------:R-:W-:Y:S02]  /*10160*/  SEL R10, R10, RZ, P1 ;  /* 0x000000ff0a0a7207 */ /* 0x000fe40000800000 */
[----:B------:R-:W-:-:S03]  /*10170*/  LOP3.LUT R5, R0, R5, RZ, 0x3c, !PT ;  /* 0x0000000500057212 */ /* 0x000fc600078e3cff */
[----:B------:R-:W-:Y:S01]  /*10180*/  IMAD R9, R10, 0x8, R3 ;  /* 0x000000080a097824 */ /* 0x000fe200078e0203 */
[----:B------:R-:W-:Y:S01]  /*10190*/  SHF.L.U32 R4, R5, 0x1f, RZ ;  /* 0x0000001f05047819 */ /* 0x000fe200000006ff */
[----:B0-----:R-:W-:Y:S06]  /*101a0*/  @!P0 BRA `(.L_x_320) ;  /* 0x00000008001c8947 */ /* 0x001fec0003800000 */
.L_x_340:
[----:B------:R-:W1:Y:S01]  /*101b0*/  SYNCS.PHASECHK.TRANS64.TRYWAIT P0, [R9+URZ], R4 ;  /* 0x00000004090075a7 */ /* 0x000e62000800017f */
[----:B------:R-:W-:-:S05]  /*101c0*/  VIADD R0, R10, 0x1 ;  /* 0x000000010a007836 */ /* 0x000fca0000000000 */
[----:B------:R-:W-:-:S04]  /*101d0*/  ISETP.NE.AND P1, PT, R0, 0xb, PT ;  /* 0x0000000b0000780c */ /* 0x000fc80003f25270 */
[----:B0-----:R-:W-:Y:S02]  /*101e0*/  SEL R2, RZ, 0x1, P1 ;  /* 0x00000001ff027807 */ /* 0x001fe40000800000 */
[----:B------:R-:W-:Y:S02]  /*101f0*/  SEL R0, R0, RZ, P1 ;  /* 0x000000ff00007207 */ /* 0x000fe40000800000 */
[----:B------:R-:W-:-:S03]  /*10200*/  LOP3.LUT R7, R5, R2, RZ, 0x3c, !PT ;  /* 0x0000000205077212 */ /* 0x000fc600078e3cff */
[----:B------:R-:W-:Y:S01]  /*10210*/  IMAD R6, R0, 0x8, R3 ;  /* 0x0000000800067824 */ /* 0x000fe200078e0203 */
[----:B------:R-:W-:Y:S01]  /*10220*/  SHF.L.U32 R5, R7, 0x1f, RZ ;  /* 0x0000001f07057819 */ /* 0x000fe200000006ff */
[----:B-1----:R-:W-:Y:S06]  /*10230*/  @!P0 BRA `(.L_x_321) ;  /* 0x00000008000c8947 */ /* 0x002fec0003800000 */
.L_x_341:
[----:B------:R-:W1:Y:S01]  /*10240*/  SYNCS.PHASECHK.TRANS64.TRYWAIT P0, [R6+URZ], R5 ;  /* 0x00000005060075a7 */ /* 0x000e62000800017f */
[----:B------:R-:W-:-:S05]  /*10250*/  VIADD R0, R0, 0x1 ;  /* 0x0000000100007836 */ /* 0x000fca0000000000 */
[----:B------:R-:W-:-:S04]  /*10260*/  ISETP.NE.AND P1, PT, R0, 0xb, PT ;  /* 0x0000000b0000780c */ /* 0x000fc80003f25270 */
[----:B------:R-:W-:Y:S02]  /*10270*/  SEL R2, RZ, 0x1, P1 ;  /* 0x00000001ff027807 */ /* 0x000fe40000800000 */
[----:B------:R-:W-:Y:S02]  /*10280*/  SEL R0, R0, RZ, P1 ;  /* 0x000000ff00007207 */ /* 0x000fe40000800000 */
[----:B------:R-:W-:-:S03]  /*10290*/  LOP3.LUT R7, R7, R2, RZ, 0x3c, !PT ;  /* 0x0000000207077212 */ /* 0x000fc600078e3cff */
[----:B0-----:R-:W-:Y:S01]  /*102a0*/  IMAD R9, R0, 0x8, R3 ;  /* 0x0000000800097824 */ /* 0x001fe200078e0203 */
[----:B------:R-:W-:Y:S01]  /*102b0*/  SHF.L.U32 R4, R7, 0x1f, RZ ;  /* 0x0000001f07047819 */ /* 0x000fe200000006ff */
[----:B-1----:R-:W-:Y:S06]  /*102c0*/  @!P0 BRA `(.L_x_322) ;  /* 0x0000000400fc8947 */ /* 0x002fec0003800000 */
.L_x_342:
        /* <DEDUP_REMOVED lines=9> */
.L_x_343:
        /* <DEDUP_REMOVED lines=9> */
.L_x_344:
        /* <DEDUP_REMOVED lines=9> */
.L_x_345:
        /* <DEDUP_REMOVED lines=9> */
.L_x_346:
        /* <DEDUP_REMOVED lines=9> */
.L_x_347:
        /* <DEDUP_REMOVED lines=9> */
.L_x_348:
[----:B------:R-:W1:Y:S01]  /*10630*/  SYNCS.PHASECHK.TRANS64.TRYWAIT P0, [R9+URZ], R4 ;  /* 0x00000004090075a7 */ /* 0x000e62000800017f */
[----:B------:R-:W-:-:S05]  /*10640*/  VIADD R0, R0, 0x1 ;  /* 0x0000000100007836 */ /* 0x000fca0000000000 */
[----:B------:R-:W-:-:S04]  /*10650*/  ISETP.NE.AND P1, PT, R0, 0xb, PT ;  /* 0x0000000b0000780c */ /* 0x000fc80003f25270 */
[----:B------:R-:W-:Y:S02]  /*10660*/  SEL R2, RZ, 0x1, P1 ;  /* 0x00000001ff027807 */ /* 0x000fe40000800000 */
[----:B------:R-:W-:Y:S02]  /*10670*/  SEL R0, R0, RZ, P1 ;  /* 0x000000ff00007207 */ /* 0x000fe40000800000 */
[----:B------:R-:W-:Y:S01]  /*10680*/  LOP3.LUT R2, R7, R2, RZ, 0x3c, !PT ;  /* 0x0000000207027212 */ /* 0x000fe200078e3cff */
[----:B-1----:R-:W-:Y:S06]  /*10690*/  @!P0 BRA `(.L_x_329) ;  /* 0x0000000400948947 */ /* 0x002fec0003800000 */
.L_x_349:
[----:B------:R-:W-:Y:S01]  /*106a0*/  IMAD R3, R0, 0x8, R3 ;  /* 0x0000000800037824 */ /* 0x000fe200078e0203 */
[----:B------:R-:W-:-:S07]  /*106b0*/  SHF.L.U32 R0, R2, 0x1f, RZ ;  /* 0x0000001f02007819 */ /* 0x000fce00000006ff */
.L_x_330:
[----:B--2---:R2:W3:Y:S02]  /*106c0*/  SYNCS.PHASECHK.TRANS64.TRYWAIT P0, [R3+URZ], R0 ;  /* 0x00000000030075a7 */ /* 0x0044e4000800017f */
[----:B---3--:R-:W-:Y:S05]  /*106d0*/  @!P0 NANOSLEEP.SYNCS 0x989680 ;  /* 0x009896800000895d */ /* 0x008fea0003900000 */
[----:B------:R-:W3:Y:S02]  /*106e0*/  @!P0 SYNCS.PHASECHK.TRANS64 P0, [R3+URZ], R0 ;  /* 0x00000000030085a7 */ /* 0x000ee4000800007f */
[----:B---3--:R-:W-:Y:S05]  /*106f0*/  @!P0 BRA `(.L_x_330) ;  /* 0xfffffffc00f08947 */ /* 0x008fea000383ffff */
.L_x_318:
[----:B------:R-:W-:Y:S05]  /*10700*/  BSYNC B0 ;  /* 0x0000000000007941 */ /* 0x000fea0003800000 */
.L_x_317:
[----:B------:R-:W-:Y:S05]  /*10710*/  EXIT ;  /* 0x000000000000794d */ /* 0x000fea0003800000 */
.L_x_20:
[----:B----4-:R-:W-:-:S04]  /*10720*/  IMAD.U32 R3, RZ, RZ, UR17 ;  /* 0x00000011ff037e24 */ /* 0x010fc8000f8e00ff */
[----:B------:R4:W0:Y:S03]  /*10730*/  SYNCS.PHASECHK.TRANS64.TRYWAIT P0, [R3+URZ+-0x8], R0 ;  /* 0xfffff800030075a7 */ /* 0x000826000800017f */
[----:B0-----:R-:W-:Y:S05]  /*10740*/  @!P0 NANOSLEEP.SYNCS 0x989680 ;  /* 0x009896800000895d */ /* 0x001fea0003900000 */
[----:B------:R-:W0:Y:S02]  /*10750*/  @!P0 SYNCS.PHASECHK.TRANS64 P0, [R3+URZ+-0x8], R0 ;  /* 0xfffff800030085a7 */ /* 0x000e24000800007f */
[----:B0-----:R-:W-:Y:S05]  /*10760*/  @!P0 BRA `(.L_x_20) ;  /* 0xfffffffc00ec8947 */ /* 0x001fea000383ffff */
[----:B------:R-:W-:Y:S05]  /*10770*/  BRA `(.L_x_331) ;  /* 0xffffff1000707947 */ /* 0x000fea000383ffff */
.L_x_25:
[----:B-1----:R-:W-:-:S04]  /*10780*/  IMAD.U32 R3, RZ, RZ, UR6 ;  /* 0x00000006ff037e24 */ /* 0x002fc8000f8e00ff */
[----:B------:R1:W2:Y:S03]  /*10790*/  SYNCS.PHASECHK.TRANS64.TRYWAIT P0, [R3+URZ], R0 ;  /* 0x00000000030075a7 */ /* 0x0002a6000800017f */
[----:B--2---:R-:W-:Y:S05]  /*107a0*/  @!P0 NANOSLEEP.SYNCS 0x989680 ;  /* 0x009896800000895d */ /* 0x004fea0003900000 */
[----:B------:R-:W2:Y:S02]  /*107b0*/  @!P0 SYNCS.PHASECHK.TRANS64 P0, [R3+URZ], R0 ;  /* 0x00000000030085a7 */ /* 0x000ea4000800007f */
[----:B--2---:R-:W-:Y:S05]  /*107c0*/  @!P0 BRA `(.L_x_25) ;  /* 0xfffffffc00ec8947 */ /* 0x004fea000383ffff */
[----:B------:R-:W-:Y:S05]  /*107d0*/  BRA `(.L_x_24) ;  /* 0xffffff1800dc7947 */ /* 0x000fea000383ffff */
.L_x_31:
[----:B-----5:R1:W-:Y:S02]  /*107e0*/  STL [R1+0xa4], R0 ;  /* 0x0000a40001007387 */ /* 0x0203e40000100800 */
[----:B-1----:R-:W-:-:S04]  /*107f0*/  IMAD.U32 R0, RZ, RZ, UR9 ;  /* 0x00000009ff007e24 */ /* 0x002fc8000f8e00ff */
[----:B------:R1:W3:Y:S03]  /*10800*/  SYNCS.PHASECHK.TRANS64.TRYWAIT P0, [R0+URZ], R229 ;  /* 0x000000e5000075a7 */ /* 0x0002e6000800017f */
[----:B---3--:R-:W-:Y:S05]  /*10810*/  @!P0 NANOSLEEP.SYNCS 0x989680 ;  /* 0x009896800000895d */ /* 0x008fea0003900000 */
[----:B------:R1:W3:Y:S02]  /*10820*/  @!P0 SYNCS.PHASECHK.TRANS64 P0, [R0+URZ], R229 ;  /* 0x000000e5000085a7 */ /* 0x0002e4000800007f */
[----:B-1----:R1:W5:Y:S02]  /*10830*/  LDL.LU R0, [R1+0xa4] ;  /* 0x0000a40001007983 */ /* 0x0023640000300800 */
[----:B-1-3--:R-:W-:Y:S05]  /*10840*/  @!P0 BRA `(.L_x_31) ;  /* 0xfffffffc00e48947 */ /* 0x00afea000383ffff */
[----:B------:R-:W-:Y:S05]  /*10850*/  BRA `(.L_x_30) ;  /* 0xffffff2c00447947 */ /* 0x000fea000383ffff */
.L_x_39:
[----:B0-----:R-:W-:-:S04]  /*10860*/  IMAD.U32 R25, RZ, RZ, UR17 ;  /* 0x00000011ff197e24 */ /* 0x001fc8000f8e00ff */
[----:B------:R0:W3:Y:S03]  /*10870*/  SYNCS.PHASECHK.TRANS64.TRYWAIT P0, [R25+URZ+0x8], R24 ;  /* 0x00000818190075a7 */ /* 0x0000e6000800017f */
[----:B---3--:R-:W-:Y:S05]  /*10880*/  @!P0 NANOSLEEP.SYNCS 0x989680 ;  /* 0x009896800000895d */ /* 0x008fea0003900000 */
[----:B------:R-:W3:Y:S02]  /*10890*/  @!P0 SYNCS.PHASECHK.TRANS64 P0, [R25+URZ+0x8], R24 ;  /* 0x00000818190085a7 */ /* 0x000ee4000800007f */
[----:B---3--:R-:W-:Y:S05]  /*108a0*/  @!P0 BRA `(.L_x_39) ;  /* 0xfffffffc00ec8947 */ /* 0x008fea000383ffff */
[----:B------:R-:W-:Y:S05]  /*108b0*/  BRA `(.L_x_332) ;  /* 0xffffff50005c7947 */ /* 0x000fea000383ffff */
.L_x_304:
[----:B------:R-:W-:Y:S01]  /*108c0*/  BSSY B1, `(.L_x_333) ;  /* 0x0000006000017945 */ /* 0x000fe20003800000 */
[----:B------:R-:W-:-:S07]  /*108d0*/  IMAD.MOV.U32 R2, RZ, RZ, -0x1 ;  /* 0xffffffffff027424 */ /* 0x000fce00078e00ff */
[----:B------:R-:W-:Y:S05]  /*108e0*/  WARPSYNC.COLLECTIVE R2, `(.L_x_334) ;  /* 0x00000000020c7348 */ /* 0x000fea0003c00000 */
[----:B------:R-:W-:Y:S02]  /*108f0*/  ELECT P1, UR62, PT ;  /* 0x00000000003e782f */ /* 0x000fe40003820000 */
[----:B------:R-:W-:Y:S01]  /*10900*/  MOV R2, UR62 ;  /* 0x0000003e00027c02 */ /* 0x000fe20008000f00 */
[----:B------:R-:W-:Y:S10]  /*10910*/  ENDCOLLECTIVE ;  /* 0x000000000000791b */ /* 0x000ff40003800000 */
.L_x_334:
[----:B------:R-:W-:Y:S05]  /*10920*/  BSYNC B1 ;  /* 0x0000000000017941 */ /* 0x000fea0003800000 */
.L_x_333:
[----:B------:R-:W-:Y:S05]  /*10930*/  BRA `(.L_x_335) ;  /* 0xffffffe800c07947 */ /* 0x000fea000383ffff */
.L_x_307:
[----:B-1----:R1:W2:Y:S02]  /*10940*/  SYNCS.PHASECHK.TRANS64.TRYWAIT P1, [R13+URZ+0x58], R4 ;  /* 0x000058040d0075a7 */ /* 0x0022a4000802017f */
[----:B--2---:R-:W-:Y:S05]  /*10950*/  @!P1 NANOSLEEP.SYNCS 0x989680 ;  /* 0x009896800000995d */ /* 0x004fea0003900000 */
[----:B------:R-:W2:Y:S02]  /*10960*/  @!P1 SYNCS.PHASECHK.TRANS64 P1, [R13+URZ+0x58], R4 ;  /* 0x000058040d0095a7 */ /* 0x000ea4000802007f */
[----:B--2---:R-:W-:Y:S05]  /*10970*/  @!P1 BRA `(.L_x_307) ;  /* 0xfffffffc00f09947 */ /* 0x004fea000383ffff */
[----:B------:R-:W-:Y:S05]  /*10980*/  BRA `(.L_x_336) ;  /* 0xffffffe800fc7947 */ /* 0x000fea000383ffff */
.L_x_316:
[----:B------:R-:W-:Y:S01]  /*10990*/  BSSY B0, `(.L_x_337) ;  /* 0x0000006000007945 */ /* 0x000fe20003800000 */
[----:B------:R-:W-:-:S07]  /*109a0*/  IMAD.MOV.U32 R2, RZ, RZ, -0x1 ;  /* 0xffffffffff027424 */ /* 0x000fce00078e00ff */
[----:B01----:R-:W-:Y:S05]  /*109b0*/  WARPSYNC.COLLECTIVE R2, `(.L_x_338) ;  /* 0x00000000020c7348 */ /* 0x003fea0003c00000 */
[----:B------:R-:W-:Y:S02]  /*109c0*/  ELECT P1, UR62, PT ;  /* 0x00000000003e782f */ /* 0x000fe40003820000 */
[----:B------:R-:W-:Y:S01]  /*109d0*/  MOV R2, UR62 ;  /* 0x0000003e00027c02 */ /* 0x000fe20008000f00 */
[----:B01----:R-:W-:Y:S10]  /*109e0*/  ENDCOLLECTIVE ;  /* 0x000000000000791b */ /* 0x003ff40003800000 */
.L_x_338:
[----:B------:R-:W-:Y:S05]  /*109f0*/  BSYNC B0 ;  /* 0x0000000000007941 */ /* 0x000fea0003800000 */
.L_x_337:
[----:B------:R-:W-:Y:S01]  /*10a00*/  PLOP3.LUT P0, PT, P1, PT, PT, 0x80, 0x0 ;  /* 0x000000000000781c */ /* 0x000fe20000f0f070 */
[----:B------:R-:W-:-:S12]  /*10a10*/  BRA `(.L_x_339) ;  /* 0xfffffff4008c7947 */ /* 0x000fd8000383ffff */
.L_x_320:
[----:B0-----:R0:W1:Y:S02]  /*10a20*/  SYNCS.PHASECHK.TRANS64.TRYWAIT P0, [R7+URZ], R2 ;  /* 0x00000002070075a7 */ /* 0x001064000800017f */
[----:B-1----:R-:W-:Y:S05]  /*10a30*/  @!P0 NANOSLEEP.SYNCS 0x989680 ;  /* 0x009896800000895d */ /* 0x002fea0003900000 */
[----:B------:R-:W1:Y:S02]  /*10a40*/  @!P0 SYNCS.PHASECHK.TRANS64 P0, [R7+URZ], R2 ;  /* 0x00000002070085a7 */ /* 0x000e64000800007f */
[----:B-1----:R-:W-:Y:S05]  /*10a50*/  @!P0 BRA `(.L_x_320) ;  /* 0xfffffffc00f08947 */ /* 0x002fea000383ffff */
[----:B------:R-:W-:Y:S05]  /*10a60*/  BRA `(.L_x_340) ;  /* 0xfffffff400d07947 */ /* 0x000fea000383ffff */
.L_x_321:
[----:B0-----:R0:W1:Y:S02]  /*10a70*/  SYNCS.PHASECHK.TRANS64.TRYWAIT P0, [R9+URZ], R4 ;  /* 0x00000004090075a7 */ /* 0x001064000800017f */
[----:B-1----:R-:W-:Y:S05]  /*10a80*/  @!P0 NANOSLEEP.SYNCS 0x989680 ;  /* 0x009896800000895d */ /* 0x002fea0003900000 */
[----:B------:R-:W1:Y:S02]  /*10a90*/  @!P0 SYNCS.PHASECHK.TRANS64 P0, [R9+URZ], R4 ;  /* 0x00000004090085a7 */ /* 0x000e64000800007f */
[----:B-1----:R-:W-:Y:S05]  /*10aa0*/  @!P0 BRA `(.L_x_321) ;  /* 0xfffffffc00f08947 */ /* 0x002fea000383ffff */
[----:B------:R-:W-:Y:S05]  /*10ab0*/  BRA `(.L_x_341) ;  /* 0xfffffff400e07947 */ /* 0x000fea000383ffff */
.L_x_322:
[----:B0-----:R0:W1:Y:S02]  /*10ac0*/  SYNCS.PHASECHK.TRANS64.TRYWAIT P0, [R6+URZ], R5 ;  /* 0x00000005060075a7 */ /* 0x001064000800017f */
[----:B-1----:R-:W-:Y:S05]  /*10ad0*/  @!P0 NANOSLEEP.SYNCS 0x989680 ;  /* 0x009896800000895d */ /* 0x002fea0003900000 */
[----:B------:R-:W1:Y:S02]  /*10ae0*/  @!P0 SYNCS.PHASECHK.TRANS64 P0, [R6+URZ], R5 ;  /* 0x00000005060085a7 */ /* 0x000e64000800007f */
[----:B-1----:R-:W-:Y:S05]  /*10af0*/  @!P0 BRA `(.L_x_322) ;  /* 0xfffffffc00f08947 */ /* 0x002fea000383ffff */
[----:B------:R-:W-:Y:S05]  /*10b00*/  BRA `(.L_x_342) ;  /* 0xfffffff400f07947 */ /* 0x000fea000383ffff */
.L_x_323:
[----:B0-----:R0:W1:Y:S02]  /*10b10*/  SYNCS.PHASECHK.TRANS64.TRYWAIT P0, [R9+URZ], R4 ;  /* 0x00000004090075a7 */ /* 0x001064000800017f */
[----:B-1----:R-:W-:Y:S05]  /*10b20*/  @!P0 NANOSLEEP.SYNCS 0x989680 ;  /* 0x009896800000895d */ /* 0x002fea0003900000 */
[----:B------:R-:W1:Y:S02]  /*10b30*/  @!P0 SYNCS.PHASECHK.TRANS64 P0, [R9+URZ], R4 ;  /* 0x00000004090085a7 */ /* 0x000e64000800007f */
[----:B-1----:R-:W-:Y:S05]  /*10b40*/  @!P0 BRA `(.L_x_323) ;  /* 0xfffffffc00f08947 */ /* 0x002fea000383ffff */
[----:B------:R-:W-:Y:S05]  /*10b50*/  BRA `(.L_x_343) ;  /* 0xfffffff800007947 */ /* 0x000fea000383ffff */
.L_x_324:
[----:B0-----:R0:W1:Y:S02]  /*10b60*/  SYNCS.PHASECHK.TRANS64.TRYWAIT P0, [R6+URZ], R5 ;  /* 0x00000005060075a7 */ /* 0x001064000800017f */
[----:B-1----:R-:W-:Y:S05]  /*10b70*/  @!P0 NANOSLEEP.SYNCS 0x989680 ;  /* 0x009896800000895d */ /* 0x002fea0003900000 */
[----:B------:R-:W1:Y:S02]  /*10b80*/  @!P0 SYNCS.PHASECHK.TRANS64 P0, [R6+URZ], R5 ;  /* 0x00000005060085a7 */ /* 0x000e64000800007f */
[----:B-1----:R-:W-:Y:S05]  /*10b90*/  @!P0 BRA `(.L_x_324) ;  /* 0xfffffffc00f08947 */ /* 0x002fea000383ffff */
[----:B------:R-:W-:Y:S05]  /*10ba0*/  BRA `(.L_x_344) ;  /* 0xfffffff800107947 */ /* 0x000fea000383ffff */
.L_x_325:
[----:B0-----:R0:W1:Y:S02]  /*10bb0*/  SYNCS.PHASECHK.TRANS64.TRYWAIT P0, [R9+URZ], R4 ;  /* 0x00000004090075a7 */ /* 0x001064000800017f */
[----:B-1----:R-:W-:Y:S05]  /*10bc0*/  @!P0 NANOSLEEP.SYNCS 0x989680 ;  /* 0x009896800000895d */ /* 0x002fea0003900000 */
[----:B------:R-:W1:Y:S02]  /*10bd0*/  @!P0 SYNCS.PHASECHK.TRANS64 P0, [R9+URZ], R4 ;  /* 0x00000004090085a7 */ /* 0x000e64000800007f */
[----:B-1----:R-:W-:Y:S05]  /*10be0*/  @!P0 BRA `(.L_x_325) ;  /* 0xfffffffc00f08947 */ /* 0x002fea000383ffff */
[----:B------:R-:W-:Y:S05]  /*10bf0*/  BRA `(.L_x_345) ;  /* 0xfffffff800207947 */ /* 0x000fea000383ffff */
.L_x_326:
[----:B0-----:R0:W1:Y:S02]  /*10c00*/  SYNCS.PHASECHK.TRANS64.TRYWAIT P0, [R6+URZ], R5 ;  /* 0x00000005060075a7 */ /* 0x001064000800017f */
[----:B-1----:R-:W-:Y:S05]  /*10c10*/  @!P0 NANOSLEEP.SYNCS 0x989680 ;  /* 0x009896800000895d */ /* 0x002fea0003900000 */
[----:B------:R-:W1:Y:S02]  /*10c20*/  @!P0 SYNCS.PHASECHK.TRANS64 P0, [R6+URZ], R5 ;  /* 0x00000005060085a7 */ /* 0x000e64000800007f */
[----:B-1----:R-:W-:Y:S05]  /*10c30*/  @!P0 BRA `(.L_x_326) ;  /* 0xfffffffc00f08947 */ /* 0x002fea000383ffff */
[----:B------:R-:W-:Y:S05]  /*10c40*/  BRA `(.L_x_346) ;  /* 0xfffffff800307947 */ /* 0x000fea000383ffff */
.L_x_327:
[----:B0-----:R0:W1:Y:S02]  /*10c50*/  SYNCS.PHASECHK.TRANS64.TRYWAIT P0, [R9+URZ], R4 ;  /* 0x00000004090075a7 */ /* 0x001064000800017f */
[----:B-1----:R-:W-:Y:S05]  /*10c60*/  @!P0 NANOSLEEP.SYNCS 0x989680 ;  /* 0x009896800000895d */ /* 0x002fea0003900000 */
[----:B------:R-:W1:Y:S02]  /*10c70*/  @!P0 SYNCS.PHASECHK.TRANS64 P0, [R9+URZ], R4 ;  /* 0x00000004090085a7 */ /* 0x000e64000800007f */
[----:B-1----:R-:W-:Y:S05]  /*10c80*/  @!P0 BRA `(.L_x_327) ;  /* 0xfffffffc00f08947 */ /* 0x002fea000383ffff */
[----:B------:R-:W-:Y:S05]  /*10c90*/  BRA `(.L_x_347) ;  /* 0xfffffff800407947 */ /* 0x000fea000383ffff */
.L_x_328:
[----:B0-----:R0:W1:Y:S02]  /*10ca0*/  SYNCS.PHASECHK.TRANS64.TRYWAIT P0, [R6+URZ], R5 ;  /* 0x00000005060075a7 */ /* 0x001064000800017f */
[----:B-1----:R-:W-:Y:S05]  /*10cb0*/  @!P0 NANOSLEEP.SYNCS 0x989680 ;  /* 0x009896800000895d */ /* 0x002fea0003900000 */
[----:B------:R-:W1:Y:S02]  /*10cc0*/  @!P0 SYNCS.PHASECHK.TRANS64 P0, [R6+URZ], R5 ;  /* 0x00000005060085a7 */ /* 0x000e64000800007f */
[----:B-1----:R-:W-:Y:S05]  /*10cd0*/  @!P0 BRA `(.L_x_328) ;  /* 0xfffffffc00f08947 */ /* 0x002fea000383ffff */
[----:B------:R-:W-:Y:S05]  /*10ce0*/  BRA `(.L_x_348) ;  /* 0xfffffff800507947 */ /* 0x000fea000383ffff */
.L_x_329:
[----:B-1----:R1:W2:Y:S02]  /*10cf0*/  SYNCS.PHASECHK.TRANS64.TRYWAIT P0, [R9+URZ], R4 ;  /* 0x00000004090075a7 */ /* 0x0022a4000800017f */
[----:B--2---:R-:W-:Y:S05]  /*10d00*/  @!P0 NANOSLEEP.SYNCS 0x989680 ;  /* 0x009896800000895d */ /* 0x004fea0003900000 */
[----:B------:R-:W2:Y:S02]  /*10d10*/  @!P0 SYNCS.PHASECHK.TRANS64 P0, [R9+URZ], R4 ;  /* 0x00000004090085a7 */ /* 0x000ea4000800007f */
[----:B--2---:R-:W-:Y:S05]  /*10d20*/  @!P0 BRA `(.L_x_329) ;  /* 0xfffffffc00f08947 */ /* 0x004fea000383ffff */
[----:B------:R-:W-:Y:S05]  /*10d30*/  BRA `(.L_x_349) ;  /* 0xfffffff800587947 */ /* 0x000fea000383ffff */
.L_x_350:
[----:B------:R-:W-:-:S00]  /*10d40*/  BRA `(.L_x_350) ;  /* 0xfffffffc00fc7947 */ /* 0x000fc0000383ffff */
[----:B------:R-:W-:-:S00]  /*10d50*/  NOP ;  /* 0x0000000000007918 */ /* 0x000fc00000000000 */
        /* <DEDUP_REMOVED lines=10> */
.L_x_351:


//--------------------- .nv.shared._ZN7cutlass13device_kernelINS_4gemm6kernel13GemmUniversalIN4cute5tupleIJiiiiEEENS1_10collective13CollectiveMmaINS1_37MainloopSm90TmaGmmaWarpSpecializedFP8ILi11ENS5_IJNS4_1CILi2EEENSA_ILi1EEESC_EEENS1_32KernelTmaWarpSpecializedPingpongEEENS5_IJNSA_ILi64EEENSA_ILi256EEESG_EEENS_12float_e5m2_tENS5_IJlSC_lEEESJ_SK_NS4_8TiledMMAINS4_8MMA_AtomIJNS4_4SM904GMMA31MMA_64x256x32_F32E5M2E5M2_SS_TNILNSO_7ScaleInE1ELSQ_1EEEEEENS4_6LayoutINS5_IJSC_SC_SC_EEENS5_IJNSA_ILi0EEESV_SV_EEEEENS5_IJNS4_10UnderscoreESY_SY_EEEEENS4_13SM90_TMA_LOADENS4_14ComposedLayoutINS4_7SwizzleILi2ELi4ELi3EEENS4_18smem_ptr_flag_bitsILi8EEENST_INS5_IJNSA_ILi8EEESG_EEENS5_IJSG_SC_EEEEEEEvNS4_8identityENS4_23SM90_TMA_LOAD_MULTICASTES1B_vS1C_EENS_8epilogue10collective6detail29Sm90TmaWarpSpecializedAdapterINS1G_15DefaultEpilogueISJ_SK_SK_NS1F_6thread17LinearCombinationISJ_Li1EffLNS1K_9ScaleType4KindE0ELNS_15FloatRoundStyleE2ESJ_EENS1_15EpilogueDefaultEEEEEvvEEEEvNT_6ParamsE --------------------------
	.section	.nv.shared._ZN7cutlass13device_kernelINS_4gemm6kernel13GemmUniversalIN4cute5tupleIJiiiiEEENS1_10collective13CollectiveMmaINS1_37MainloopSm90TmaGmmaWarpSpecializedFP8ILi11ENS5_IJNS4_1CILi2EEENSA_ILi1EEESC_EEENS1_32KernelTmaWarpSpecializedPingpongEEENS5_IJNSA_ILi64EEENSA_ILi256EEESG_EEENS_12float_e5m2_tENS5_IJlSC_lEEESJ_SK_NS4_8TiledMMAINS4_8MMA_AtomIJNS4_4SM904GMMA31MMA_64x256x32_F32E5M2E5M2_SS_TNILNSO_7ScaleInE1ELSQ_1EEEEEENS4_6LayoutINS5_IJSC_SC_SC_EEENS5_IJNSA_ILi0EEESV_SV_EEEEENS5_IJNS4_10UnderscoreESY_SY_EEEEENS4_13SM90_TMA_LOADENS4_14ComposedLayoutINS4_7SwizzleILi2ELi4ELi3EEENS4_18smem_ptr_flag_bitsILi8EEENST_INS5_IJNSA_ILi8EEESG_EEENS5_IJSG_SC_EEEEEEEvNS4_8identityENS4_23SM90_TMA_LOAD_MULTICASTES1B_vS1C_EENS_8epilogue10collective6detail29Sm90TmaWarpSpecializedAdapterINS1G_15DefaultEpilogueISJ_SK_SK_NS1F_6thread17LinearCombinationISJ_Li1EffLNS1K_9ScaleType4KindE0ELNS_15FloatRoundStyleE2ESJ_EENS1_15EpilogueDefaultEEEEEvvEEEEvNT_6ParamsE,"aw",@nobits
	.sectionflags	@""
	.align	16
	.zero		1024


//--------------------- .nv.shared.reserved.0     --------------------------
	.section	.nv.shared.reserved.0,"aw",@nobits
	.weak		__nv_reservedSMEM_offset_0_alias
	.size		__nv_reservedSMEM_offset_0_alias, 0, 0
	.other		__nv_reservedSMEM_offset_0_alias,@"STO_CUDA_RESERVED_SHARED STV_DEFAULT"
__nv_reservedSMEM_offset_0_alias:
	.zero		0


//--------------------- .nv.global                --------------------------
	.section	.nv.global,"aw",@nobits
.nv.global:
	.type		_ZN40_INTERNAL_48608453_4_k_cu_e369bdc5_232904cute1_E,@object
	.size		_ZN40_INTERNAL_48608453_4_k_cu_e369bdc5_232904cute1_E,(_ZN40_INTERNAL_48608453_4_k_cu_e369bdc5_232904cuda3std3__45__cpo6cbeginE - _ZN40_INTERNAL_48608453_4_k_cu_e369bdc5_232904cute1_E)
_ZN40_INTERNAL_48608453_4_k_cu_e369bdc5_232904cute1_E:
	.zero		1
	.type		_ZN40_INTERNAL_48608453_4_k_cu_e369bdc5_232904cuda3std3__45__cpo6cbeginE,@object
	.size		_ZN40_INTERNAL_48608453_4_k_cu_e369bdc5_232904cuda3std3__45__cpo6cbeginE,(_ZN40_INTERNAL_48608453_4_k_cu_e369bdc5_232904cuda3std3__48in_placeE - _ZN40_INTERNAL_48608453_4_k_cu_e369bdc5_232904cuda3std3__45__cpo6cbeginE)
_ZN40_INTERNAL_48608453_4_k_cu_e369bdc5_232904cuda3std3__45__cpo6cbeginE:
	.zero		1
	.type		_ZN40_INTERNAL_48608453_4_k_cu_e369bdc5_232904cuda3std3__48in_placeE,@object
	.size		_ZN40_INTERNAL_48608453_4_k_cu_e369bdc5_232904cuda3std3__48in_placeE,(_ZN40_INTERNAL_48608453_4_k_cu_e369bdc5_232904cuda3std6ranges3__45__cpo9iter_moveE - _ZN40_INTERNAL_48608453_4_k_cu_e369bdc5_232904cuda3std3__48in_placeE)
_ZN40_INTERNAL_48608453_4_k_cu_e369bdc5_232904cuda3std3__48in_placeE:
	.zero		1
	.type		_ZN40_INTERNAL_48608453_4_k_cu_e369bdc5_232904cuda3std6ranges3__45__cpo9iter_moveE,@object
	.size		_ZN40_INTERNAL_48608453_4_k_cu_e369bdc5_232904cuda3std6ranges3__45__cpo9iter_moveE,(_ZN40_INTERNAL_48608453_4_k_cu_e369bdc5_232904cuda3std3__45__cpo5beginE - _ZN40_INTERNAL_48608453_4_k_cu_e369bdc5_232904cuda3std6ranges3__45__cpo9iter_moveE)
_ZN40_INTERNAL_48608453_4_k_cu_e369bdc5_232904cuda3std6ranges3__45__cpo9iter_moveE:
	.zero		1
	.type		_ZN40_INTERNAL_48608453_4_k_cu_e369bdc5_232904cuda3std3__45__cpo5beginE,@object
	.size		_ZN40_INTERNAL_48608453_4_k_cu_e369bdc5_232904cuda3std3__45__cpo5beginE,(_ZN40_INTERNAL_48608453_4_k_cu_e369bdc5_232904cuda3std3__442_GLOBAL__N__48608453_4_k_cu_e369bdc5_232906ignoreE - _ZN40_INTERNAL_48608453_4_k_cu_e369bdc5_232904cuda3std3__45__cpo5beginE)
_ZN40_INTERNAL_48608453_4_k_cu_e369bdc5_232904cuda3std3__45__cpo5beginE:
	.zero		1
	.type		_ZN40_INTERNAL_48608453_4_k_cu_e369bdc5_232904cuda3std3__442_GLOBAL__N__48608453_4_k_cu_e369bdc5_232906ignoreE,@object
	.size		_ZN40_INTERNAL_48608453_4_k_cu_e369bdc5_232904cuda3std3__442_GLOBAL__N__48608453_4_k_cu_e369bdc5_232906ignoreE,(_ZN40_INTERNAL_48608453_4_k_cu_e369bdc5_232904cute7productE - _ZN40_INTERNAL_48608453_4_k_cu_e369bdc5_232904cuda3std3__442_GLOBAL__N__48608453_4_k_cu_e369bdc5_232906ignoreE)
_ZN40_INTERNAL_48608453_4_k_cu_e369bdc5_232904cuda3std3__442_GLOBAL__N__48608453_4_k_cu_e369bdc5_232906ignoreE:
	.zero		1
	.type		_ZN40_INTERNAL_48608453_4_k_cu_e369bdc5_232904cute7productE,@object
	.size		_ZN40_INTERNAL_48608453_4_k_cu_e369bdc5_232904cute7productE,(_ZN40_INTERNAL_48608453_4_k_cu_e369bdc5_232904cuda3std3__45__cpo3endE - _ZN40_INTERNAL_48608453_4_k_cu_e369bdc5_232904cute7productE)
_ZN40_INTERNAL_48608453_4_k_cu_e369bdc5_232904cute7productE:
	.zero		1
	.type		_ZN40_INTERNAL_48608453_4_k_cu_e369bdc5_232904cuda3std3__45__cpo3endE,@object
	.size		_ZN40_INTERNAL_48608453_4_k_cu_e369bdc5_232904cuda3std3__45__cpo3endE,(_ZN40_INTERNAL_48608453_4_k_cu_e369bdc5_232904cuda3std3__419piecewise_constructE - _ZN40_INTERNAL_48608453_4_k_cu_e369bdc5_232904cuda3std3__45__cpo3endE)
_ZN40_INTERNAL_48608453_4_k_cu_e369bdc5_232904cuda3std3__45__cpo3endE:
	.zero		1
	.type		_ZN40_INTERNAL_48608453_4_k_cu_e369bdc5_232904cuda3std3__419piecewise_constructE,@object
	.size		_ZN40_INTERNAL_48608453_4_k_cu_e369bdc5_232904cuda3std3__419piecewise_constructE,(_ZN40_INTERNAL_48608453_4_k_cu_e369bdc5_232904cuda3std3__45__cpo4cendE - _ZN40_INTERNAL_48608453_4_k_cu_e369bdc5_232904cuda3std3__419piecewise_constructE)
_ZN40_INTERNAL_48608453_4_k_cu_e369bdc5_232904cuda3std3__419piecewise_constructE:
	.zero		1
	.type		_ZN40_INTERNAL_48608453_4_k_cu_e369bdc5_232904cuda3std3__45__cpo4cendE,@object
	.size		_ZN40_INTERNAL_48608453_4_k_cu_e369bdc5_232904cuda3std3__45__cpo4cendE,(_ZN40_INTERNAL_48608453_4_k_cu_e369bdc5_232904cuda3std6ranges3__45__cpo4swapE - _ZN40_INTERNAL_48608453_4_k_cu_e369bdc5_232904cuda3std3__45__cpo4cendE)
_ZN40_INTERNAL_48608453_4_k_cu_e369bdc5_232904cuda3std3__45__cpo4cendE:
	.zero		1
	.type		_ZN40_INTERNAL_48608453_4_k_cu_e369bdc5_232904cuda3std6ranges3__45__cpo4swapE,@object
	.size		_ZN40_INTERNAL_48608453_4_k_cu_e369bdc5_232904cuda3std6ranges3__45__cpo4swapE,(.L_7 - _ZN40_INTERNAL_48608453_4_k_cu_e369bdc5_232904cuda3std6ranges3__45__cpo4swapE)
_ZN40_INTERNAL_48608453_4_k_cu_e369bdc5_232904cuda3std6ranges3__45__cpo4swapE:
	.zero		1
.L_7:


//--------------------- .nv.constant0._ZN7cutlass13device_kernelINS_4gemm6kernel13GemmUniversalIN4cute5tupleIJiiiiEEENS1_10collective13CollectiveMmaINS1_37MainloopSm90TmaGmmaWarpSpecializedFP8ILi11ENS5_IJNS4_1CILi2EEENSA_ILi1EEESC_EEENS1_32KernelTmaWarpSpecializedPingpongEEENS5_IJNSA_ILi64EEENSA_ILi256EEESG_EEENS_12float_e5m2_tENS5_IJlSC_lEEESJ_SK_NS4_8TiledMMAINS4_8MMA_AtomIJNS4_4SM904GMMA31MMA_64x256x32_F32E5M2E5M2_SS_TNILNSO_7ScaleInE1ELSQ_1EEEEEENS4_6LayoutINS5_IJSC_SC_SC_EEENS5_IJNSA_ILi0EEESV_SV_EEEEENS5_IJNS4_10UnderscoreESY_SY_EEEEENS4_13SM90_TMA_LOADENS4_14ComposedLayoutINS4_7SwizzleILi2ELi4ELi3EEENS4_18smem_ptr_flag_bitsILi8EEENST_INS5_IJNSA_ILi8EEESG_EEENS5_IJSG_SC_EEEEEEEvNS4_8identityENS4_23SM90_TMA_LOAD_MULTICASTES1B_vS1C_EENS_8epilogue10collective6detail29Sm90TmaWarpSpecializedAdapterINS1G_15DefaultEpilogueISJ_SK_SK_NS1F_6thread17LinearCombinationISJ_Li1EffLNS1K_9ScaleType4KindE0ELNS_15FloatRoundStyleE2ESJ_EENS1_15EpilogueDefaultEEEEEvvEEEEvNT_6ParamsE --------------------------
	.section	.nv.constant0._ZN7cutlass13device_kernelINS_4gemm6kernel13GemmUniversalIN4cute5tupleIJiiiiEEENS1_10collective13CollectiveMmaINS1_37MainloopSm90TmaGmmaWarpSpecializedFP8ILi11ENS5_IJNS4_1CILi2EEENSA_ILi1EEESC_EEENS1_32KernelTmaWarpSpecializedPingpongEEENS5_IJNSA_ILi64EEENSA_ILi256EEESG_EEENS_12float_e5m2_tENS5_IJlSC_lEEESJ_SK_NS4_8TiledMMAINS4_8MMA_AtomIJNS4_4SM904GMMA31MMA_64x256x32_F32E5M2E5M2_SS_TNILNSO_7ScaleInE1ELSQ_1EEEEEENS4_6LayoutINS5_IJSC_SC_SC_EEENS5_IJNSA_ILi0EEESV_SV_EEEEENS5_IJNS4_10UnderscoreESY_SY_EEEEENS4_13SM90_TMA_LOADENS4_14ComposedLayoutINS4_7SwizzleILi2ELi4ELi3EEENS4_18smem_ptr_flag_bitsILi8EEENST_INS5_IJNSA_ILi8EEESG_EEENS5_IJSG_SC_EEEEEEEvNS4_8identityENS4_23SM90_TMA_LOAD_MULTICASTES1B_vS1C_EENS_8epilogue10collective6detail29Sm90TmaWarpSpecializedAdapterINS1G_15DefaultEpilogueISJ_SK_SK_NS1F_6thread17LinearCombinationISJ_Li1EffLNS1K_9ScaleType4KindE0ELNS_15FloatRoundStyleE2ESJ_EENS1_15EpilogueDefaultEEEEEvvEEEEvNT_6ParamsE,"a",@progbits
	.sectionflags	@""
	.align	4
.nv.constant0._ZN7cutlass13device_kernelINS_4gemm6kernel13GemmUniversalIN4cute5tupleIJiiiiEEENS1_10collective13CollectiveMmaINS1_37MainloopSm90TmaGmmaWarpSpecializedFP8ILi11ENS5_IJNS4_1CILi2EEENSA_ILi1EEESC_EEENS1_32KernelTmaWarpSpecializedPingpongEEENS5_IJNSA_ILi64EEENSA_ILi256EEESG_EEENS_12float_e5m2_tENS5_IJlSC_lEEESJ_SK_NS4_8TiledMMAINS4_8MMA_AtomIJNS4_4SM904GMMA31MMA_64x256x32_F32E5M2E5M2_SS_TNILNSO_7ScaleInE1ELSQ_1EEEEEENS4_6LayoutINS5_IJSC_SC_SC_EEENS5_IJNSA_ILi0EEESV_SV_EEEEENS5_IJNS4_10UnderscoreESY_SY_EEEEENS4_13SM90_TMA_LOADENS4_14ComposedLayoutINS4_7SwizzleILi2ELi4ELi3EEENS4_18smem_ptr_flag_bitsILi8EEENST_INS5_IJNSA_ILi8EEESG_EEENS5_IJSG_SC_EEEEEEEvNS4_8identityENS4_23SM90_TMA_LOAD_MULTICASTES1B_vS1C_EENS_8epilogue10collective6detail29Sm90TmaWarpSpecializedAdapterINS1G_15DefaultEpilogueISJ_SK_SK_NS1F_6thread17LinearCombinationISJ_Li1EffLNS1K_9ScaleType4KindE0ELNS_15FloatRoundStyleE2ESJ_EENS1_15EpilogueDefaultEEEEEvvEEEEvNT_6ParamsE:
	.zero		1664


//--------------------- SYMBOLS --------------------------

	.type		.nv.reservedSmem.offset0,@object
	.size		.nv.reservedSmem.offset0,0x4
